// auto-generated by cutlass_sweep.gemm — config: {"arch": "sm_90", "cluster_m": 1, "cluster_n": 1, "dtype": "int8", "dtype_b": "int8", "layout": "nt", "stages": 0, "tile_k": 256, "tile_m": 384, "tile_n": 48}
#include "cutlass/cutlass.h"
#include "cutlass/gemm/collective/collective_builder.hpp"
#include "cutlass/gemm/device/gemm_universal_adapter.h"
#include "cutlass/gemm/kernel/gemm_universal.hpp"
#include "cutlass/epilogue/collective/collective_builder.hpp"

using ElemA = int8_t;
using ElemB = int8_t;
using ElemCD = int8_t;
using Acc  = int32_t;
using TileShape    = cute::Shape<cute::_384, cute::_48, cute::_256>;
using ClusterShape = cute::Shape<cute::_1, cute::_1, cute::_1>;

using CollectiveEpilogue = typename cutlass::epilogue::collective::CollectiveBuilder<
    cutlass::arch::Sm90, cutlass::arch::OpClassTensorOp,
    TileShape, ClusterShape,
    cutlass::epilogue::collective::EpilogueTileAuto,
    Acc, Acc,
    ElemCD, cutlass::layout::RowMajor, 128 / cutlass::sizeof_bits<ElemCD>::value,
    ElemCD, cutlass::layout::RowMajor, 128 / cutlass::sizeof_bits<ElemCD>::value,
    cutlass::epilogue::collective::EpilogueScheduleAuto
  >::CollectiveOp;

using CollectiveMainloop = typename cutlass::gemm::collective::CollectiveBuilder<
    cutlass::arch::Sm90, cutlass::arch::OpClassTensorOp,
    ElemA, cutlass::layout::RowMajor, 128 / cutlass::sizeof_bits<ElemA>::value,
    ElemB, cutlass::layout::ColumnMajor, 128 / cutlass::sizeof_bits<ElemB>::value,
    Acc,
    TileShape, ClusterShape,
    cutlass::gemm::collective::StageCountAutoCarveout<static_cast<int>(sizeof(typename CollectiveEpilogue::SharedStorage))>,
    cutlass::gemm::collective::KernelScheduleAuto
  >::CollectiveOp;

using GemmKernel = cutlass::gemm::kernel::GemmUniversal<
    cute::Shape<int,int,int,int>,
    CollectiveMainloop,
    CollectiveEpilogue
>;
using Gemm = cutlass::gemm::device::GemmUniversalAdapter<GemmKernel>;

// Force the device kernel symbol into the cubin without needing a host main.
auto* _anchor = &cutlass::device_kernel<GemmKernel>;


// ===== COMPILED SASS (sm_90a) =====

	.target	sm_90a

	.elftype	@"ET_EXEC"


//--------------------- .note.nv.tkinfo           --------------------------
	.section	.note.nv.tkinfo,"",@"SHT_NOTE"
	.sectionflags	@"SHF_NOTE_NV_TKINFO"
	.tkinfo
        /*0018*/ 	.word	0x00000002
        /*0030*/ 	.string	""
        /*0030*/ 	.string	"ptxas"
        /*0030*/ 	.string	"Cuda compilation tools, release 13.0, V13.0.88"
        /*0030*/ 	.string	"Build cuda_13.0.r13.0/compiler.36424714_0"
        /*0030*/ 	.string	"-arch sm_90a -m 64 "



//--------------------- .note.nv.cuinfo           --------------------------
	.section	.note.nv.cuinfo,"",@"SHT_NOTE"
	.sectionflags	@"SHF_NOTE_NV_CUINFO"
        /*0018*/ 	.short	0x0002
        /*001a*/ 	.short	0x005a
        /*001c*/ 	.short	0x0082
	.zero		2


//--------------------- .nv.info                  --------------------------
	.section	.nv.info,"",@"SHT_CUDA_INFO"
	.align	4


	//----- nvinfo : EIATTR_REGCOUNT
	.align		4
        /*0000*/ 	.byte	0x04, 0x2f
        /*0002*/ 	.short	(.L_15 - .L_14)
	.align		4
.L_14:
        /*0004*/ 	.word	index@(_ZN7cutlass13device_kernelINS_4gemm6kernel13GemmUniversalIN4cute5tupleIJiiiiEEENS1_10collective13CollectiveMmaINS1_34MainloopSm90TmaGmmaWarpSpecializedILi2ENS5_IJNS4_1CILi1EEESB_SB_EEENS1_35KernelTmaWarpSpecializedCooperativeEEENS5_IJNSA_ILi384EEENSA_ILi48EEENSA_ILi256EEEEEEaNS5_IJlSB_lEEEaSJ_NS4_8TiledMMAINS4_8MMA_AtomIJNS4_4SM904GMMA26MMA_64x16x32_S32S8S8_SS_TNEEEENS4_6LayoutINS5_IJNSA_ILi2EEESB_SB_EEENS5_IJSB_NSA_ILi0EEEST_EEEEENS5_IJNS4_10UnderscoreESW_SW_EEEEENS4_13SM90_TMA_LOADENS4_14ComposedLayoutINS4_7SwizzleILi3ELi4ELi3EEENS4_18smem_ptr_flag_bitsILi8EEENSQ_INS5_IJNSA_ILi8EEENSA_ILi128EEEEEENS5_IJS16_SB_EEEEEEEvNS4_8identityESZ_S1A_vS1B_EENS_8epilogue10collective6detail29Sm90TmaWarpSpecializedAdapterINS1E_15DefaultEpilogueIaSJ_SJ_NS1D_6thread17LinearCombinationIaLi1EiiLNS1I_9ScaleType4KindE0ELNS_15FloatRoundStyleE2EaEENS1_15EpilogueDefaultEEEEEvvEEEEvNT_6ParamsE)
        /*0008*/ 	.word	0x000000a8


	//----- nvinfo : EIATTR_FRAME_SIZE
	.align		4
.L_15:
        /*000c*/ 	.byte	0x04, 0x11
        /*000e*/ 	.short	(.L_17 - .L_16)
	.align		4
.L_16:
        /*0010*/ 	.word	index@(_ZN7cutlass13device_kernelINS_4gemm6kernel13GemmUniversalIN4cute5tupleIJiiiiEEENS1_10collective13CollectiveMmaINS1_34MainloopSm90TmaGmmaWarpSpecializedILi2ENS5_IJNS4_1CILi1EEESB_SB_EEENS1_35KernelTmaWarpSpecializedCooperativeEEENS5_IJNSA_ILi384EEENSA_ILi48EEENSA_ILi256EEEEEEaNS5_IJlSB_lEEEaSJ_NS4_8TiledMMAINS4_8MMA_AtomIJNS4_4SM904GMMA26MMA_64x16x32_S32S8S8_SS_TNEEEENS4_6LayoutINS5_IJNSA_ILi2EEESB_SB_EEENS5_IJSB_NSA_ILi0EEEST_EEEEENS5_IJNS4_10UnderscoreESW_SW_EEEEENS4_13SM90_TMA_LOADENS4_14ComposedLayoutINS4_7SwizzleILi3ELi4ELi3EEENS4_18smem_ptr_flag_bitsILi8EEENSQ_INS5_IJNSA_ILi8EEENSA_ILi128EEEEEENS5_IJS16_SB_EEEEEEEvNS4_8identityESZ_S1A_vS1B_EENS_8epilogue10collective6detail29Sm90TmaWarpSpecializedAdapterINS1E_15DefaultEpilogueIaSJ_SJ_NS1D_6thread17LinearCombinationIaLi1EiiLNS1I_9ScaleType4KindE0ELNS_15FloatRoundStyleE2EaEENS1_15EpilogueDefaultEEEEEvvEEEEvNT_6ParamsE)
        /*0014*/ 	.word	0x00000000


	//----- nvinfo : EIATTR_MIN_STACK_SIZE
	.align		4
.L_17:
        /*0018*/ 	.byte	0x04, 0x12
        /*001a*/ 	.short	(.L_19 - .L_18)
	.align		4
.L_18:
        /*001c*/ 	.word	index@(_ZN7cutlass13device_kernelINS_4gemm6kernel13GemmUniversalIN4cute5tupleIJiiiiEEENS1_10collective13CollectiveMmaINS1_34MainloopSm90TmaGmmaWarpSpecializedILi2ENS5_IJNS4_1CILi1EEESB_SB_EEENS1_35KernelTmaWarpSpecializedCooperativeEEENS5_IJNSA_ILi384EEENSA_ILi48EEENSA_ILi256EEEEEEaNS5_IJlSB_lEEEaSJ_NS4_8TiledMMAINS4_8MMA_AtomIJNS4_4SM904GMMA26MMA_64x16x32_S32S8S8_SS_TNEEEENS4_6LayoutINS5_IJNSA_ILi2EEESB_SB_EEENS5_IJSB_NSA_ILi0EEEST_EEEEENS5_IJNS4_10UnderscoreESW_SW_EEEEENS4_13SM90_TMA_LOADENS4_14ComposedLayoutINS4_7SwizzleILi3ELi4ELi3EEENS4_18smem_ptr_flag_bitsILi8EEENSQ_INS5_IJNSA_ILi8EEENSA_ILi128EEEEEENS5_IJS16_SB_EEEEEEEvNS4_8identityESZ_S1A_vS1B_EENS_8epilogue10collective6detail29Sm90TmaWarpSpecializedAdapterINS1E_15DefaultEpilogueIaSJ_SJ_NS1D_6thread17LinearCombinationIaLi1EiiLNS1I_9ScaleType4KindE0ELNS_15FloatRoundStyleE2EaEENS1_15EpilogueDefaultEEEEEvvEEEEvNT_6ParamsE)
        /*0020*/ 	.word	0x00000000
.L_19:


//--------------------- .nv.compat                --------------------------
	.section	.nv.compat,"",@"SHT_CUDA_COMPAT_INFO"
	.align	4
        /*0000*/ 	.byte	0x02, 0x09, 0x01, 0x00, 0x02, 0x02, 0x04, 0x00, 0x02, 0x05, 0x05, 0x00, 0x03, 0x07, 0x01, 0x01
        /*0010*/ 	.byte	0x02, 0x03, 0x01, 0x00, 0x02, 0x06, 0x01, 0x00, 0x04, 0x0b, 0x08, 0x00, 0x00, 0x00, 0x00, 0x00
        /*0020*/ 	.byte	0x00, 0x00, 0x00, 0x00


//--------------------- .nv.info._ZN7cutlass13device_kernelINS_4gemm6kernel13GemmUniversalIN4cute5tupleIJiiiiEEENS1_10collective13CollectiveMmaINS1_34MainloopSm90TmaGmmaWarpSpecializedILi2ENS5_IJNS4_1CILi1EEESB_SB_EEENS1_35KernelTmaWarpSpecializedCooperativeEEENS5_IJNSA_ILi384EEENSA_ILi48EEENSA_ILi256EEEEEEaNS5_IJlSB_lEEEaSJ_NS4_8TiledMMAINS4_8MMA_AtomIJNS4_4SM904GMMA26MMA_64x16x32_S32S8S8_SS_TNEEEENS4_6LayoutINS5_IJNSA_ILi2EEESB_SB_EEENS5_IJSB_NSA_ILi0EEEST_EEEEENS5_IJNS4_10UnderscoreESW_SW_EEEEENS4_13SM90_TMA_LOADENS4_14ComposedLayoutINS4_7SwizzleILi3ELi4ELi3EEENS4_18smem_ptr_flag_bitsILi8EEENSQ_INS5_IJNSA_ILi8EEENSA_ILi128EEEEEENS5_IJS16_SB_EEEEEEEvNS4_8identityESZ_S1A_vS1B_EENS_8epilogue10collective6detail29Sm90TmaWarpSpecializedAdapterINS1E_15DefaultEpilogueIaSJ_SJ_NS1D_6thread17LinearCombinationIaLi1EiiLNS1I_9ScaleType4KindE0ELNS_15FloatRoundStyleE2EaEENS1_15EpilogueDefaultEEEEEvvEEEEvNT_6ParamsE --------------------------
	.section	.nv.info._ZN7cutlass13device_kernelINS_4gemm6kernel13GemmUniversalIN4cute5tupleIJiiiiEEENS1_10collective13CollectiveMmaINS1_34MainloopSm90TmaGmmaWarpSpecializedILi2ENS5_IJNS4_1CILi1EEESB_SB_EEENS1_35KernelTmaWarpSpecializedCooperativeEEENS5_IJNSA_ILi384EEENSA_ILi48EEENSA_ILi256EEEEEEaNS5_IJlSB_lEEEaSJ_NS4_8TiledMMAINS4_8MMA_AtomIJNS4_4SM904GMMA26MMA_64x16x32_S32S8S8_SS_TNEEEENS4_6LayoutINS5_IJNSA_ILi2EEESB_SB_EEENS5_IJSB_NSA_ILi0EEEST_EEEEENS5_IJNS4_10UnderscoreESW_SW_EEEEENS4_13SM90_TMA_LOADENS4_14ComposedLayoutINS4_7SwizzleILi3ELi4ELi3EEENS4_18smem_ptr_flag_bitsILi8EEENSQ_INS5_IJNSA_ILi8EEENSA_ILi128EEEEEENS5_IJS16_SB_EEEEEEEvNS4_8identityESZ_S1A_vS1B_EENS_8epilogue10collective6detail29Sm90TmaWarpSpecializedAdapterINS1E_15DefaultEpilogueIaSJ_SJ_NS1D_6thread17LinearCombinationIaLi1EiiLNS1I_9ScaleType4KindE0ELNS_15FloatRoundStyleE2EaEENS1_15EpilogueDefaultEEEEEvvEEEEvNT_6ParamsE,"",@"SHT_CUDA_INFO"
	.sectionflags	@""
	.align	4


	//----- nvinfo : EIATTR_CUDA_API_VERSION
	.align		4
        /*0000*/ 	.byte	0x04, 0x37
        /*0002*/ 	.short	(.L_21 - .L_20)
.L_20:
        /*0004*/ 	.word	0x00000082


	//----- nvinfo : EIATTR_KPARAM_INFO
	.align		4
.L_21:
        /*0008*/ 	.byte	0x04, 0x17
        /*000a*/ 	.short	(.L_23 - .L_22)
.L_22:
        /*000c*/ 	.word	0x00000000
        /*0010*/ 	.short	0x0000
        /*0012*/ 	.short	0x0070
        /*0014*/ 	.byte	0x00, 0xf0, 0x01, 0x10


	//----- nvinfo : EIATTR_SPARSE_MMA_MASK
	.align		4
.L_23:
        /*0018*/ 	.byte	0x03, 0x50
        /*001a*/ 	.short	0x0000


	//----- nvinfo : EIATTR_MAXREG_COUNT
	.align		4
        /*001c*/ 	.byte	0x03, 0x1b
        /*001e*/ 	.short	0x00a8


	//----- nvinfo : EIATTR_NUM_BARRIERS
	.align		4
        /*0020*/ 	.byte	0x02, 0x4c
        /*0022*/ 	.byte	0x01
	.zero		1


	//----- nvinfo : EIATTR_EXTERNS
	.align		4
        /*0024*/ 	.byte	0x04, 0x0f
        /*0026*/ 	.short	(.L_25 - .L_24)


	//   ....[0]....
	.align		4
.L_24:
        /*0028*/ 	.word	index@(__assertfail)


	//----- nvinfo : EIATTR_MERCURY_ISA_VERSION
	.align		4
.L_25:
        /*002c*/ 	.byte	0x03, 0x5f
        /*002e*/ 	.short	0x0101


	//----- nvinfo : EIATTR_INT_WARP_WIDE_INSTR_OFFSETS
	.align		4
        /*0030*/ 	.byte	0x04, 0x31
        /*0032*/ 	.short	(.L_27 - .L_26)


	//   ....[0]....
.L_26:
        /*0034*/ 	.word	0x00000340


	//   ....[1]....
        /*0038*/ 	.word	0x00000350


	//   ....[2]....
        /*003c*/ 	.word	0x00000490


	//----- nvinfo : EIATTR_COOP_GROUP_MASK_REGIDS
	.align		4
.L_27:
        /*0040*/ 	.byte	0x04, 0x29
        /*0042*/ 	.short	(.L_29 - .L_28)


	//   ....[0]....
.L_28:
        /*0044*/ 	.word	0xffffffff


	//   ....[1]....
        /*0048*/ 	.word	0xffffffff


	//   ....[2]....
        /*004c*/ 	.word	0xffffffff


	//   ....[3]....
        /*0050*/ 	.word	0xffffffff


	//   ....[4]....
        /*0054*/ 	.word	0xffffffff


	//----- nvinfo : EIATTR_COOP_GROUP_INSTR_OFFSETS
	.align		4
.L_29:
        /*0058*/ 	.byte	0x04, 0x28
        /*005a*/ 	.short	(.L_31 - .L_30)


	//   ....[0]....
.L_30:
        /*005c*/ 	.word	0x00000060


	//   ....[1]....
        /*0060*/ 	.word	0x00000070


	//   ....[2]....
        /*0064*/ 	.word	0x00000130


	//   ....[3]....
        /*0068*/ 	.word	0x00000280


	//   ....[4]....
        /*006c*/ 	.word	0x00000fa0


	//----- nvinfo : EIATTR_REG_RECONFIG
	.align		4
.L_31:
        /*0070*/ 	.byte	0x01, 0x54
	.zero		2


	//----- nvinfo : EIATTR_SYSCALL_OFFSETS
	.align		4
        /*0074*/ 	.byte	0x04, 0x46
        /*0076*/ 	.short	(.L_33 - .L_32)


	//   ....[0]....
.L_32:
        /*0078*/ 	.word	0x00001160


	//----- nvinfo : EIATTR_MBARRIER_INSTR_OFFSETS
	.align		4
.L_33:
        /*007c*/ 	.byte	0x04, 0x39
        /*007e*/ 	.short	(.L_35 - .L_34)


	//   ....[0]....
.L_34:
        /*0080*/ 	.word	0x00000230
        /*0084*/ 	.word	0x000000ff
        /*0088*/ 	.word	0x00000000
        /*008c*/ 	.short	0x0100
        /*008e*/ 	.byte	0x08
	.zero		1


	//   ....[1]....
        /*0090*/ 	.word	0x00000240
        /*0094*/ 	.word	0x000000ff
        /*0098*/ 	.word	0x00000010
        /*009c*/ 	.short	0x0100
        /*009e*/ 	.byte	0x08
	.zero		1


	//   ....[2]....
        /*00a0*/ 	.word	0x00000250
        /*00a4*/ 	.word	0x000000ff
        /*00a8*/ 	.word	0x00000008
        /*00ac*/ 	.short	0x0100
        /*00ae*/ 	.byte	0x08
	.zero		1


	//   ....[3]....
        /*00b0*/ 	.word	0x00000260
        /*00b4*/ 	.word	0x000000ff
        /*00b8*/ 	.word	0x00000018
        /*00bc*/ 	.short	0x0100
        /*00be*/ 	.byte	0x08
	.zero		1


	//   ....[4]....
        /*00c0*/ 	.word	0x00000500
        /*00c4*/ 	.word	0x000000ff
        /*00c8*/ 	.word	0x00000030
        /*00cc*/ 	.short	0x0100
        /*00ce*/ 	.byte	0x06
	.zero		1


	//   ....[5]....
        /*00d0*/ 	.word	0x00000560
        /*00d4*/ 	.word	0x000000ff
        /*00d8*/ 	.word	0x00000038
        /*00dc*/ 	.short	0x0100
        /*00de*/ 	.byte	0x06
	.zero		1


	//   ....[6]....
        /*00e0*/ 	.word	0x00001230
        /*00e4*/ 	.word	0x00000003
        /*00e8*/ 	.word	0x00000000
        /*00ec*/ 	.short	0x010a
        /*00ee*/ 	.byte	0x3f
	.zero		1


	//   ....[7]....
        /*00f0*/ 	.word	0x00001270
        /*00f4*/ 	.word	0x00000003
        /*00f8*/ 	.word	0x00000000
        /*00fc*/ 	.short	0x010a
        /*00fe*/ 	.byte	0x3f
	.zero		1


	//   ....[8]....
        /*0100*/ 	.word	0x00002f30
        /*0104*/ 	.word	0x00000005
        /*0108*/ 	.word	0x00000000
        /*010c*/ 	.short	0x010a
        /*010e*/ 	.byte	0x3f
	.zero		1


	//   ....[9]....
        /*0110*/ 	.word	0x00002f70
        /*0114*/ 	.word	0x00000005
        /*0118*/ 	.word	0x00000000
        /*011c*/ 	.short	0x010a
        /*011e*/ 	.byte	0x3f
	.zero		1


	//   ....[10]....
        /*0120*/ 	.word	0x00004ab0
        /*0124*/ 	.word	0x00000004
        /*0128*/ 	.word	0x00000000
        /*012c*/ 	.short	0x0101
        /*012e*/ 	.byte	0x3f
	.zero		1


	//   ....[11]....
        /*0130*/ 	.word	0x00004c70
        /*0134*/ 	.word	0x00000000
        /*0138*/ 	.word	0x00000000
        /*013c*/ 	.short	0x0101
        /*013e*/ 	.byte	0x3f
	.zero		1


	//   ....[12]....
        /*0140*/ 	.word	0x0000a7c0
        /*0144*/ 	.word	0x0000000c
        /*0148*/ 	.word	0x00000010
        /*014c*/ 	.short	0x010a
        /*014e*/ 	.byte	0x3f
	.zero		1


	//   ....[13]....
        /*0150*/ 	.word	0x0000ac40
        /*0154*/ 	.word	0x00000005
        /*0158*/ 	.word	0x00000038
        /*015c*/ 	.short	0x0101
        /*015e*/ 	.byte	0x3f
	.zero		1


	//   ....[14]....
        /*0160*/ 	.word	0x0000b340
        /*0164*/ 	.word	0x00000007
        /*0168*/ 	.word	0x00000000
        /*016c*/ 	.short	0x010a
        /*016e*/ 	.byte	0x3f
	.zero		1


	//   ....[15]....
        /*0170*/ 	.word	0x0000b3c0
        /*0174*/ 	.word	0x00000005
        /*0178*/ 	.word	0x00000000
        /*017c*/ 	.short	0x010a
        /*017e*/ 	.byte	0x3f
	.zero		1


	//   ....[16]....
        /*0180*/ 	.word	0x0000b420
        /*0184*/ 	.word	0x00000003
        /*0188*/ 	.word	0x00000000
        /*018c*/ 	.short	0x010a
        /*018e*/ 	.byte	0x3f
	.zero		1


	//   ....[17]....
        /*0190*/ 	.word	0x0000b470
        /*0194*/ 	.word	0x00000005
        /*0198*/ 	.word	0x00000000
        /*019c*/ 	.short	0x010a
        /*019e*/ 	.byte	0x3f
	.zero		1


	//   ....[18]....
        /*01a0*/ 	.word	0x0000b540
        /*01a4*/ 	.word	0x0000000c
        /*01a8*/ 	.word	0x00000010
        /*01ac*/ 	.short	0x010a
        /*01ae*/ 	.byte	0x3f
	.zero		1


	//   ....[19]....
        /*01b0*/ 	.word	0x0000b610
        /*01b4*/ 	.word	0x00000007
        /*01b8*/ 	.word	0x00000000
        /*01bc*/ 	.short	0x010a
        /*01be*/ 	.byte	0x3f
	.zero		1


	//----- nvinfo : EIATTR_NUM_MBARRIERS
	.align		4
.L_35:
        /*01c0*/ 	.byte	0x03, 0x38
        /*01c2*/ 	.short	0x0006


	//----- nvinfo : EIATTR_EXIT_INSTR_OFFSETS
	.align		4
        /*01c4*/ 	.byte	0x04, 0x1c
        /*01c6*/ 	.short	(.L_37 - .L_36)


	//   ....[0]....
.L_36:
        /*01c8*/ 	.word	0x000005b0


	//   ....[1]....
        /*01cc*/ 	.word	0x00000e70


	//   ....[2]....
        /*01d0*/ 	.word	0x00009e30


	//   ....[3]....
        /*01d4*/ 	.word	0x0000a460


	//   ....[4]....
        /*01d8*/ 	.word	0x0000b410


	//----- nvinfo : EIATTR_MAX_THREADS
	.align		4
.L_37:
        /*01dc*/ 	.byte	0x04, 0x05
        /*01de*/ 	.short	(.L_39 - .L_38)
.L_38:
        /*01e0*/ 	.word	0x00000180
        /*01e4*/ 	.word	0x00000001
        /*01e8*/ 	.word	0x00000001


	//----- nvinfo : EIATTR_CRS_STACK_SIZE
	.align		4
.L_39:
        /*01ec*/ 	.byte	0x04, 0x1e
        /*01ee*/ 	.short	(.L_41 - .L_40)
.L_40:
        /*01f0*/ 	.word	0x00000000


	//----- nvinfo : EIATTR_CBANK_PARAM_SIZE
	.align		4
.L_41:
        /*01f4*/ 	.byte	0x03, 0x19
        /*01f6*/ 	.short	0x0470


	//----- nvinfo : EIATTR_PARAM_CBANK
	.align		4
        /*01f8*/ 	.byte	0x04, 0x0a
        /*01fa*/ 	.short	(.L_43 - .L_42)
	.align		4
.L_42:
        /*01fc*/ 	.word	index@(.nv.constant0._ZN7cutlass13device_kernelINS_4gemm6kernel13GemmUniversalIN4cute5tupleIJiiiiEEENS1_10collective13CollectiveMmaINS1_34MainloopSm90TmaGmmaWarpSpecializedILi2ENS5_IJNS4_1CILi1EEESB_SB_EEENS1_35KernelTmaWarpSpecializedCooperativeEEENS5_IJNSA_ILi384EEENSA_ILi48EEENSA_ILi256EEEEEEaNS5_IJlSB_lEEEaSJ_NS4_8TiledMMAINS4_8MMA_AtomIJNS4_4SM904GMMA26MMA_64x16x32_S32S8S8_SS_TNEEEENS4_6LayoutINS5_IJNSA_ILi2EEESB_SB_EEENS5_IJSB_NSA_ILi0EEEST_EEEEENS5_IJNS4_10UnderscoreESW_SW_EEEEENS4_13SM90_TMA_LOADENS4_14ComposedLayoutINS4_7SwizzleILi3ELi4ELi3EEENS4_18smem_ptr_flag_bitsILi8EEENSQ_INS5_IJNSA_ILi8EEENSA_ILi128EEEEEENS5_IJS16_SB_EEEEEEEvNS4_8identityESZ_S1A_vS1B_EENS_8epilogue10collective6detail29Sm90TmaWarpSpecializedAdapterINS1E_15DefaultEpilogueIaSJ_SJ_NS1D_6thread17LinearCombinationIaLi1EiiLNS1I_9ScaleType4KindE0ELNS_15FloatRoundStyleE2EaEENS1_15EpilogueDefaultEEEEEvvEEEEvNT_6ParamsE)
        /*0200*/ 	.short	0x0210
        /*0202*/ 	.short	0x0470


	//----- nvinfo : EIATTR_SW_WAR
	.align		4
.L_43:
        /*0204*/ 	.byte	0x04, 0x36
        /*0206*/ 	.short	(.L_45 - .L_44)
.L_44:
        /*0208*/ 	.word	0x00000008
.L_45:


//--------------------- .nv.callgraph             --------------------------
	.section	.nv.callgraph,"",@"SHT_CUDA_CALLGRAPH"
	.align	4
	.sectionentsize	8
	.align		4
        /*0000*/ 	.word	0x00000000
	.align		4
        /*0004*/ 	.word	0xffffffff
	.align		4
        /*0008*/ 	.word	index@(_ZN7cutlass13device_kernelINS_4gemm6kernel13GemmUniversalIN4cute5tupleIJiiiiEEENS1_10collective13CollectiveMmaINS1_34MainloopSm90TmaGmmaWarpSpecializedILi2ENS5_IJNS4_1CILi1EEESB_SB_EEENS1_35KernelTmaWarpSpecializedCooperativeEEENS5_IJNSA_ILi384EEENSA_ILi48EEENSA_ILi256EEEEEEaNS5_IJlSB_lEEEaSJ_NS4_8TiledMMAINS4_8MMA_AtomIJNS4_4SM904GMMA26MMA_64x16x32_S32S8S8_SS_TNEEEENS4_6LayoutINS5_IJNSA_ILi2EEESB_SB_EEENS5_IJSB_NSA_ILi0EEEST_EEEEENS5_IJNS4_10UnderscoreESW_SW_EEEEENS4_13SM90_TMA_LOADENS4_14ComposedLayoutINS4_7SwizzleILi3ELi4ELi3EEENS4_18smem_ptr_flag_bitsILi8EEENSQ_INS5_IJNSA_ILi8EEENSA_ILi128EEEEEENS5_IJS16_SB_EEEEEEEvNS4_8identityESZ_S1A_vS1B_EENS_8epilogue10collective6detail29Sm90TmaWarpSpecializedAdapterINS1E_15DefaultEpilogueIaSJ_SJ_NS1D_6thread17LinearCombinationIaLi1EiiLNS1I_9ScaleType4KindE0ELNS_15FloatRoundStyleE2EaEENS1_15EpilogueDefaultEEEEEvvEEEEvNT_6ParamsE)
	.align		4
        /*000c*/ 	.word	index@(__assertfail)
	.align		4
        /*0010*/ 	.word	0x00000000
	.align		4
        /*0014*/ 	.word	0xfffffffe
	.align		4
        /*0018*/ 	.word	0x00000000
	.align		4
        /*001c*/ 	.word	0xfffffffd
	.align		4
        /*0020*/ 	.word	0x00000000
	.align		4
        /*0024*/ 	.word	0xfffffffc


//--------------------- .nv.constant4             --------------------------
	.section	.nv.constant4,"a",@progbits
	.align	8
	.align		8
.nv.constant4:
        /*0000*/ 	.dword	__assertfail
	.align		8
        /*0008*/ 	.dword	__unnamed_1
	.align		8
        /*0010*/ 	.dword	_ZN39_INTERNAL_1de18580_4_k_cu_89d77464_90984cuda3std3__45__cpo5beginE
	.align		8
        /*0018*/ 	.dword	_ZN39_INTERNAL_1de18580_4_k_cu_89d77464_90984cuda3std3__45__cpo3endE
	.align		8
        /*0020*/ 	.dword	_ZN39_INTERNAL_1de18580_4_k_cu_89d77464_90984cuda3std3__45__cpo6cbeginE
	.align		8
        /*0028*/ 	.dword	_ZN39_INTERNAL_1de18580_4_k_cu_89d77464_90984cuda3std3__45__cpo4cendE
	.align		8
        /*0030*/ 	.dword	_ZN39_INTERNAL_1de18580_4_k_cu_89d77464_90984cuda3std3__441_GLOBAL__N__1de18580_4_k_cu_89d77464_90986ignoreE
	.align		8
        /*0038*/ 	.dword	_ZN39_INTERNAL_1de18580_4_k_cu_89d77464_90984cuda3std3__419piecewise_constructE
	.align		8
        /*0040*/ 	.dword	_ZN39_INTERNAL_1de18580_4_k_cu_89d77464_90984cuda3std3__48in_placeE
	.align		8
        /*0048*/ 	.dword	_ZN39_INTERNAL_1de18580_4_k_cu_89d77464_90984cuda3std6ranges3__45__cpo4swapE
	.align		8
        /*0050*/ 	.dword	_ZN39_INTERNAL_1de18580_4_k_cu_89d77464_90984cuda3std6ranges3__45__cpo9iter_moveE
	.align		8
        /*0058*/ 	.dword	_ZN39_INTERNAL_1de18580_4_k_cu_89d77464_90984cute7productE
	.align		8
        /*0060*/ 	.dword	_ZN39_INTERNAL_1de18580_4_k_cu_89d77464_90984cute1_E
	.align		8
        /*0068*/ 	.dword	$str$22
	.align		8
        /*0070*/ 	.dword	$str$23


//--------------------- .text._ZN7cutlass13device_kernelINS_4gemm6kernel13GemmUniversalIN4cute5tupleIJiiiiEEENS1_10collective13CollectiveMmaINS1_34MainloopSm90TmaGmmaWarpSpecializedILi2ENS5_IJNS4_1CILi1EEESB_SB_EEENS1_35KernelTmaWarpSpecializedCooperativeEEENS5_IJNSA_ILi384EEENSA_ILi48EEENSA_ILi256EEEEEEaNS5_IJlSB_lEEEaSJ_NS4_8TiledMMAINS4_8MMA_AtomIJNS4_4SM904GMMA26MMA_64x16x32_S32S8S8_SS_TNEEEENS4_6LayoutINS5_IJNSA_ILi2EEESB_SB_EEENS5_IJSB_NSA_ILi0EEEST_EEEEENS5_IJNS4_10UnderscoreESW_SW_EEEEENS4_13SM90_TMA_LOADENS4_14ComposedLayoutINS4_7SwizzleILi3ELi4ELi3EEENS4_18smem_ptr_flag_bitsILi8EEENSQ_INS5_IJNSA_ILi8EEENSA_ILi128EEEEEENS5_IJS16_SB_EEEEEEEvNS4_8identityESZ_S1A_vS1B_EENS_8epilogue10collective6detail29Sm90TmaWarpSpecializedAdapterINS1E_15DefaultEpilogueIaSJ_SJ_NS1D_6thread17LinearCombinationIaLi1EiiLNS1I_9ScaleType4KindE0ELNS_15FloatRoundStyleE2EaEENS1_15EpilogueDefaultEEEEEvvEEEEvNT_6ParamsE --------------------------
	.section	.text._ZN7cutlass13device_kernelINS_4gemm6kernel13GemmUniversalIN4cute5tupleIJiiiiEEENS1_10collective13CollectiveMmaINS1_34MainloopSm90TmaGmmaWarpSpecializedILi2ENS5_IJNS4_1CILi1EEESB_SB_EEENS1_35KernelTmaWarpSpecializedCooperativeEEENS5_IJNSA_ILi384EEENSA_ILi48EEENSA_ILi256EEEEEEaNS5_IJlSB_lEEEaSJ_NS4_8TiledMMAINS4_8MMA_AtomIJNS4_4SM904GMMA26MMA_64x16x32_S32S8S8_SS_TNEEEENS4_6LayoutINS5_IJNSA_ILi2EEESB_SB_EEENS5_IJSB_NSA_ILi0EEEST_EEEEENS5_IJNS4_10UnderscoreESW_SW_EEEEENS4_13SM90_TMA_LOADENS4_14ComposedLayoutINS4_7SwizzleILi3ELi4ELi3EEENS4_18smem_ptr_flag_bitsILi8EEENSQ_INS5_IJNSA_ILi8EEENSA_ILi128EEEEEENS5_IJS16_SB_EEEEEEEvNS4_8identityESZ_S1A_vS1B_EENS_8epilogue10collective6detail29Sm90TmaWarpSpecializedAdapterINS1E_15DefaultEpilogueIaSJ_SJ_NS1D_6thread17LinearCombinationIaLi1EiiLNS1I_9ScaleType4KindE0ELNS_15FloatRoundStyleE2EaEENS1_15EpilogueDefaultEEEEEvvEEEEvNT_6ParamsE,"ax",@progbits
	.align	128
.text._ZN7cutlass13device_kernelINS_4gemm6kernel13GemmUniversalIN4cute5tupleIJiiiiEEENS1_10collective13CollectiveMmaINS1_34MainloopSm90TmaGmmaWarpSpecializedILi2ENS5_IJNS4_1CILi1EEESB_SB_EEENS1_35KernelTmaWarpSpecializedCooperativeEEENS5_IJNSA_ILi384EEENSA_ILi48EEENSA_ILi256EEEEEEaNS5_IJlSB_lEEEaSJ_NS4_8TiledMMAINS4_8MMA_AtomIJNS4_4SM904GMMA26MMA_64x16x32_S32S8S8_SS_TNEEEENS4_6LayoutINS5_IJNSA_ILi2EEESB_SB_EEENS5_IJSB_NSA_ILi0EEEST_EEEEENS5_IJNS4_10UnderscoreESW_SW_EEEEENS4_13SM90_TMA_LOADENS4_14ComposedLayoutINS4_7SwizzleILi3ELi4ELi3EEENS4_18smem_ptr_flag_bitsILi8EEENSQ_INS5_IJNSA_ILi8EEENSA_ILi128EEEEEENS5_IJS16_SB_EEEEEEEvNS4_8identityESZ_S1A_vS1B_EENS_8epilogue10collective6detail29Sm90TmaWarpSpecializedAdapterINS1E_15DefaultEpilogueIaSJ_SJ_NS1D_6thread17LinearCombinationIaLi1EiiLNS1I_9ScaleType4KindE0ELNS_15FloatRoundStyleE2EaEENS1_15EpilogueDefaultEEEEEvvEEEEvNT_6ParamsE:
        .type           _ZN7cutlass13device_kernelINS_4gemm6kernel13GemmUniversalIN4cute5tupleIJiiiiEEENS1_10collective13CollectiveMmaINS1_34MainloopSm90TmaGmmaWarpSpecializedILi2ENS5_IJNS4_1CILi1EEESB_SB_EEENS1_35KernelTmaWarpSpecializedCooperativeEEENS5_IJNSA_ILi384EEENSA_ILi48EEENSA_ILi256EEEEEEaNS5_IJlSB_lEEEaSJ_NS4_8TiledMMAINS4_8MMA_AtomIJNS4_4SM904GMMA26MMA_64x16x32_S32S8S8_SS_TNEEEENS4_6LayoutINS5_IJNSA_ILi2EEESB_SB_EEENS5_IJSB_NSA_ILi0EEEST_EEEEENS5_IJNS4_10UnderscoreESW_SW_EEEEENS4_13SM90_TMA_LOADENS4_14ComposedLayoutINS4_7SwizzleILi3ELi4ELi3EEENS4_18smem_ptr_flag_bitsILi8EEENSQ_INS5_IJNSA_ILi8EEENSA_ILi128EEEEEENS5_IJS16_SB_EEEEEEEvNS4_8identityESZ_S1A_vS1B_EENS_8epilogue10collective6detail29Sm90TmaWarpSpecializedAdapterINS1E_15DefaultEpilogueIaSJ_SJ_NS1D_6thread17LinearCombinationIaLi1EiiLNS1I_9ScaleType4KindE0ELNS_15FloatRoundStyleE2EaEENS1_15EpilogueDefaultEEEEEvvEEEEvNT_6ParamsE,@function
        .size           _ZN7cutlass13device_kernelINS_4gemm6kernel13GemmUniversalIN4cute5tupleIJiiiiEEENS1_10collective13CollectiveMmaINS1_34MainloopSm90TmaGmmaWarpSpecializedILi2ENS5_IJNS4_1CILi1EEESB_SB_EEENS1_35KernelTmaWarpSpecializedCooperativeEEENS5_IJNSA_ILi384EEENSA_ILi48EEENSA_ILi256EEEEEEaNS5_IJlSB_lEEEaSJ_NS4_8TiledMMAINS4_8MMA_AtomIJNS4_4SM904GMMA26MMA_64x16x32_S32S8S8_SS_TNEEEENS4_6LayoutINS5_IJNSA_ILi2EEESB_SB_EEENS5_IJSB_NSA_ILi0EEEST_EEEEENS5_IJNS4_10UnderscoreESW_SW_EEEEENS4_13SM90_TMA_LOADENS4_14ComposedLayoutINS4_7SwizzleILi3ELi4ELi3EEENS4_18smem_ptr_flag_bitsILi8EEENSQ_INS5_IJNSA_ILi8EEENSA_ILi128EEEEEENS5_IJS16_SB_EEEEEEEvNS4_8identityESZ_S1A_vS1B_EENS_8epilogue10collective6detail29Sm90TmaWarpSpecializedAdapterINS1E_15DefaultEpilogueIaSJ_SJ_NS1D_6thread17LinearCombinationIaLi1EiiLNS1I_9ScaleType4KindE0ELNS_15FloatRoundStyleE2EaEENS1_15EpilogueDefaultEEEEEvvEEEEvNT_6ParamsE,(.L_x_210 - _ZN7cutlass13device_kernelINS_4gemm6kernel13GemmUniversalIN4cute5tupleIJiiiiEEENS1_10collective13CollectiveMmaINS1_34MainloopSm90TmaGmmaWarpSpecializedILi2ENS5_IJNS4_1CILi1EEESB_SB_EEENS1_35KernelTmaWarpSpecializedCooperativeEEENS5_IJNSA_ILi384EEENSA_ILi48EEENSA_ILi256EEEEEEaNS5_IJlSB_lEEEaSJ_NS4_8TiledMMAINS4_8MMA_AtomIJNS4_4SM904GMMA26MMA_64x16x32_S32S8S8_SS_TNEEEENS4_6LayoutINS5_IJNSA_ILi2EEESB_SB_EEENS5_IJSB_NSA_ILi0EEEST_EEEEENS5_IJNS4_10UnderscoreESW_SW_EEEEENS4_13SM90_TMA_LOADENS4_14ComposedLayoutINS4_7SwizzleILi3ELi4ELi3EEENS4_18smem_ptr_flag_bitsILi8EEENSQ_INS5_IJNSA_ILi8EEENSA_ILi128EEEEEENS5_IJS16_SB_EEEEEEEvNS4_8identityESZ_S1A_vS1B_EENS_8epilogue10collective6detail29Sm90TmaWarpSpecializedAdapterINS1E_15DefaultEpilogueIaSJ_SJ_NS1D_6thread17LinearCombinationIaLi1EiiLNS1I_9ScaleType4KindE0ELNS_15FloatRoundStyleE2EaEENS1_15EpilogueDefaultEEEEEvvEEEEvNT_6ParamsE)
        .other          _ZN7cutlass13device_kernelINS_4gemm6kernel13GemmUniversalIN4cute5tupleIJiiiiEEENS1_10collective13CollectiveMmaINS1_34MainloopSm90TmaGmmaWarpSpecializedILi2ENS5_IJNS4_1CILi1EEESB_SB_EEENS1_35KernelTmaWarpSpecializedCooperativeEEENS5_IJNSA_ILi384EEENSA_ILi48EEENSA_ILi256EEEEEEaNS5_IJlSB_lEEEaSJ_NS4_8TiledMMAINS4_8MMA_AtomIJNS4_4SM904GMMA26MMA_64x16x32_S32S8S8_SS_TNEEEENS4_6LayoutINS5_IJNSA_ILi2EEESB_SB_EEENS5_IJSB_NSA_ILi0EEEST_EEEEENS5_IJNS4_10UnderscoreESW_SW_EEEEENS4_13SM90_TMA_LOADENS4_14ComposedLayoutINS4_7SwizzleILi3ELi4ELi3EEENS4_18smem_ptr_flag_bitsILi8EEENSQ_INS5_IJNSA_ILi8EEENSA_ILi128EEEEEENS5_IJS16_SB_EEEEEEEvNS4_8identityESZ_S1A_vS1B_EENS_8epilogue10collective6detail29Sm90TmaWarpSpecializedAdapterINS1E_15DefaultEpilogueIaSJ_SJ_NS1D_6thread17LinearCombinationIaLi1EiiLNS1I_9ScaleType4KindE0ELNS_15FloatRoundStyleE2EaEENS1_15EpilogueDefaultEEEEEvvEEEEvNT_6ParamsE,@"STO_CUDA_ENTRY STV_DEFAULT"
_ZN7cutlass13device_kernelINS_4gemm6kernel13GemmUniversalIN4cute5tupleIJiiiiEEENS1_10collective13CollectiveMmaINS1_34MainloopSm90TmaGmmaWarpSpecializedILi2ENS5_IJNS4_1CILi1EEESB_SB_EEENS1_35KernelTmaWarpSpecializedCooperativeEEENS5_IJNSA_ILi384EEENSA_ILi48EEENSA_ILi256EEEEEEaNS5_IJlSB_lEEEaSJ_NS4_8TiledMMAINS4_8MMA_AtomIJNS4_4SM904GMMA26MMA_64x16x32_S32S8S8_SS_TNEEEENS4_6LayoutINS5_IJNSA_ILi2EEESB_SB_EEENS5_IJSB_NSA_ILi0EEEST_EEEEENS5_IJNS4_10UnderscoreESW_SW_EEEEENS4_13SM90_TMA_LOADENS4_14ComposedLayoutINS4_7SwizzleILi3ELi4ELi3EEENS4_18smem_ptr_flag_bitsILi8EEENSQ_INS5_IJNSA_ILi8EEENSA_ILi128EEEEEENS5_IJS16_SB_EEEEEEEvNS4_8identityESZ_S1A_vS1B_EENS_8epilogue10collective6detail29Sm90TmaWarpSpecializedAdapterINS1E_15DefaultEpilogueIaSJ_SJ_NS1D_6thread17LinearCombinationIaLi1EiiLNS1I_9ScaleType4KindE0ELNS_15FloatRoundStyleE2EaEENS1_15EpilogueDefaultEEEEEvvEEEEvNT_6ParamsE:
[----:B------:R-:W0:Y:S01]  /*0000*/  LDC R1, c[0x0][0x28] ;  /* 0x00000a00ff017b82 */ /* 0x000e220000000800 */
[----:B------:R-:W1:Y:S01]  /*0010*/  S2R R18, SR_TID.X ;  /* 0x0000000000127919 */ /* 0x000e620000002100 */
[----:B------:R-:W-:Y:S01]  /*0020*/  ELECT P0, URZ, PT ;  /* 0x00000000003f782f */ /* 0x000fe20003800000 */
[----:B------:R-:W-:Y:S01]  /*0030*/  BSSY B0, `(.L_x_0) ;  /* 0x000000f000007945 */ /* 0x000fe20003800000 */
[--C-:B-1----:R-:W-:Y:S02]  /*0040*/  SHF.R.U32.HI R0, RZ, 0x5, R18.reuse ;  /* 0x00000005ff007819 */ /* 0x102fe40000011612 */
[----:B------:R-:W-:-:S03]  /*0050*/  SHF.R.U32.HI R2, RZ, 0x7, R18 ;  /* 0x00000007ff027819 */ /* 0x000fc60000011612 */
[----:B------:R-:W1:Y:S04]  /*0060*/  SHFL.IDX PT, R5, R0, RZ, 0x1f ;  /* 0x00001fff00057589 */ /* 0x000e6800000e0000 */
[----:B------:R2:W3:Y:S01]  /*0070*/  SHFL.IDX PT, R8, R2, RZ, 0x1f ;  /* 0x00001fff02087589 */ /* 0x0004e200000e0000 */
[----:B-1----:R-:W-:-:S13]  /*0080*/  ISETP.NE.OR P0, PT, R5, RZ, !P0 ;  /* 0x000000ff0500720c */ /* 0x002fda0004705670 */
[----:B0-23--:R-:W-:Y:S05]  /*0090*/  @P0 BRA `(.L_x_1) ;  /* 0x0000000000200947 */ /* 0x00dfea0003800000 */
[----:B------:R-:W-:Y:S02]  /*00a0*/  ULDC.64 UR4, c[0x0][0x198] ;  /* 0x0000660000047ab9 */ /* 0x000fe40000000a00 */
[----:B------:R-:W-:Y:S02]  /*00b0*/  UIADD3 UR6, UP0, UR4, 0xf0, URZ ;  /* 0x000000f004067890 */ /* 0x000fe4000ff1e03f */
[----:B------:R-:W-:Y:S02]  /*00c0*/  UIADD3 UR4, UP1, UR4, 0x1f0, URZ ;  /* 0x000001f004047890 */ /* 0x000fe4000ff3e03f */
[----:B------:R-:W-:Y:S02]  /*00d0*/  UIADD3.X UR7, URZ, UR5, URZ, UP0, !UPT ;  /* 0x000000053f077290 */ /* 0x000fe400087fe43f */
[----:B------:R-:W-:-:S07]  /*00e0*/  UIADD3.X UR5, URZ, UR5, URZ, UP1, !UPT ;  /* 0x000000053f057290 */ /* 0x000fce0008ffe43f */
[----:B------:R0:W-:Y:S02]  /*00f0*/  UTMACCTL.PF [UR6] ;  /* 0x00000000060079b9 */ /* 0x0001e40008040000 */
[----:B------:R0:W-:Y:S02]  /*0100*/  UTMACCTL.PF [UR4] ;  /* 0x00000000040079b9 */ /* 0x0001e40008040000 */
[----:B0-----:R-:W-:Y:S01]  /*0110*/  NOP ;  /* 0x0000000000007918 */ /* 0x001fe20000000000 */
.L_x_1:
[----:B------:R-:W-:Y:S05]  /*0120*/  BSYNC B0 ;  /* 0x0000000000007941 */ /* 0x000fea0003800000 */
.L_x_0:
[----:B------:R-:W0:Y:S02]  /*0130*/  SHFL.IDX PT, R2, R0, RZ, 0x1f ;  /* 0x00001fff00027589 */ /* 0x000e2400000e0000 */
[----:B0-----:R-:W-:-:S13]  /*0140*/  ISETP.NE.AND P0, PT, R2, RZ, PT ;  /* 0x000000ff0200720c */ /* 0x001fda0003f05270 */
[----:B------:R-:W-:Y:S05]  /*0150*/  @P0 BRA `(.L_x_2) ;  /* 0x0000000000480947 */ /* 0x000fea0003800000 */
[----:B------:R-:W0:Y:S01]  /*0160*/  S2UR UR8, SR_CgaCtaId ;  /* 0x00000000000879c3 */ /* 0x000e220000008800 */
[----:B------:R-:W-:Y:S01]  /*0170*/  UMOV UR4, 0x400 ;  /* 0x0000040000047882 */ /* 0x000fe20000000000 */
[----:B------:R-:W-:Y:S01]  /*0180*/  UMOV UR5, 0x1 ;  /* 0x0000000100057882 */ /* 0x000fe20000000000 */
[----:B------:R-:W-:Y:S01]  /*0190*/  UMOV UR6, 0x100 ;  /* 0x0000010000067882 */ /* 0x000fe20000000000 */
[----:B------:R-:W-:Y:S01]  /*01a0*/  ELECT P0, URZ, PT ;  /* 0x00000000003f782f */ /* 0x000fe20003800000 */
[----:B------:R-:W-:-:S04]  /*01b0*/  UIADD3 UR6, -UR6, 0x100000, URZ ;  /* 0x0010000006067890 */ /* 0x000fc8000fffe13f */
[----:B------:R-:W-:Y:S02]  /*01c0*/  USHF.L.U32 UR7, UR6, 0xb, URZ ;  /* 0x0000000b06077899 */ /* 0x000fe4000800063f */
[----:B------:R-:W-:Y:S02]  /*01d0*/  USHF.L.U32 UR6, UR6, 0x1, URZ ;  /* 0x0000000106067899 */ /* 0x000fe4000800063f */
[----:B0-----:R-:W-:Y:S02]  /*01e0*/  ULEA UR8, UR8, UR4, 0x18 ;  /* 0x0000000408087291 */ /* 0x001fe4000f8ec03f */
[----:B------:R-:W-:-:S04]  /*01f0*/  UIADD3 UR4, -UR5, 0x100000, URZ ;  /* 0x0010000005047890 */ /* 0x000fc8000fffe13f */
[----:B------:R-:W-:Y:S02]  /*0200*/  USHF.L.U32 UR5, UR4, 0xb, URZ ;  /* 0x0000000b04057899 */ /* 0x000fe4000800063f */
[----:B------:R-:W-:Y:S01]  /*0210*/  USHF.L.U32 UR4, UR4, 0x1, URZ ;  /* 0x0000000104047899 */ /* 0x000fe2000800063f */
[----:B------:R-:W0:Y:S11]  /*0220*/  FENCE.VIEW.ASYNC.S ;  /* 0x00000000000073c6 */ /* 0x000e360000000000 */
[----:B0-----:R0:W1:Y:S01]  /*0230*/  SYNCS.EXCH.64 URZ, [UR8], UR4 ;  /* 0x00000004083f75b2 */ /* 0x0010620008000100 */
[----:B------:R0:W2:Y:S01]  /*0240*/  SYNCS.EXCH.64 URZ, [UR8+0x10], UR6 ;  /* 0x00001006083f75b2 */ /* 0x0000a20008000100 */
[----:B------:R0:W3:Y:S01]  /*0250*/  SYNCS.EXCH.64 URZ, [UR8+0x8], UR4 ;  /* 0x00000804083f75b2 */ /* 0x0000e20008000100 */
[----:B------:R0:W4:Y:S01]  /*0260*/  SYNCS.EXCH.64 URZ, [UR8+0x18], UR6 ;  /* 0x00001806083f75b2 */ /* 0x0001220008000100 */
[----:B------:R-:W-:Y:S01]  /*0270*/  NOP ;  /* 0x0000000000007918 */ /* 0x000fe20000000000 */
.L_x_2:
[----:B------:R-:W5:Y:S01]  /*0280*/  SHFL.IDX PT, R0, R0, RZ, 0x1f ;  /* 0x00001fff00007589 */ /* 0x000f6200000e0000 */
[----:B------:R-:W1:Y:S01]  /*0290*/  LDC R2, c[0x0][0x65c] ;  /* 0x00019700ff027b82 */ /* 0x000e620000000800 */
[----:B------:R-:W-:Y:S02]  /*02a0*/  ELECT P0, URZ, PT ;  /* 0x00000000003f782f */ /* 0x000fe40003800000 */
[----:B------:R-:W-:Y:S01]  /*02b0*/  LOP3.LUT R6, R6, 0xfffffdff, RZ, 0xc0, !PT ;  /* 0xfffffdff06067812 */ /* 0x000fe200078ec0ff */
[----:B------:R-:W2:Y:S01]  /*02c0*/  S2R R3, SR_CTAID.Y ;  /* 0x0000000000037919 */ /* 0x000ea20000002600 */
[----:B0-----:R-:W-:Y:S01]  /*02d0*/  UMOV UR4, 0x20 ;  /* 0x0000002000047882 */ /* 0x001fe20000000000 */
[----:B------:R-:W-:Y:S01]  /*02e0*/  ISETP.NE.AND P2, PT, R8, RZ, PT ;  /* 0x000000ff0800720c */ /* 0x000fe20003f45270 */
[----:B------:R-:W-:Y:S01]  /*02f0*/  NOP ;  /* 0x0000000000007918 */ /* 0x000fe20000000000 */
[----:B------:R-:W0:Y:S01]  /*0300*/  S2R R4, SR_CTAID.X ;  /* 0x0000000000047919 */ /* 0x000e220000002500 */
[----:B------:R-:W-:Y:S01]  /*0310*/  NOP ;  /* 0x0000000000007918 */ /* 0x000fe20000000000 */
[----:B-----5:R-:W-:-:S02]  /*0320*/  ISETP.NE.OR P0, PT, R0, RZ, !P0 ;  /* 0x000000ff0000720c */ /* 0x020fc40004705670 */
[----:B-1----:R-:W-:-:S11]  /*0330*/  ISETP.NE.AND P3, PT, R2, 0x1, PT ;  /* 0x000000010200780c */ /* 0x002fd60003f65270 */
[----:B------:R-:W-:Y:S01]  /*0340*/  VOTEU.ALL UP0, P0 ;  /* 0x00000000003f7886 */ /* 0x000fe20000000000 */
[----:B------:R-:W-:Y:S01]  /*0350*/  VOTEU.ALL UP1, P0 ;  /* 0x00000000003f7886 */ /* 0x000fe20000020000 */
[----:B------:R-:W-:Y:S01]  /*0360*/  @P3 LOP3.LUT R6, R6, 0x200, RZ, 0xfc, !PT ;  /* 0x0000020006063812 */ /* 0x000fe200078efcff */
[----:B------:R-:W0:Y:S01]  /*0370*/  @P3 LDC R17, c[0x0][0x10] ;  /* 0x00000400ff113b82 */ /* 0x000e220000000800 */
[----:B------:R-:W-:Y:S01]  /*0380*/  SHF.R.S32.HI R6, RZ, 0x1f, R5 ;  /* 0x0000001fff067819 */ /* 0x000fe20000011405 */
[----:B------:R-:W-:Y:S01]  /*0390*/  @!UP0 UMOV UR6, 0x400 ;  /* 0x0000040000068882 */ /* 0x000fe20000000000 */
[----:B------:R-:W-:-:S04]  /*03a0*/  @!UP0 UIADD3 UR4, -UR4, 0x100000, URZ ;  /* 0x0010000004048890 */ /* 0x000fc8000fffe13f */
[----:B------:R-:W-:Y:S02]  /*03b0*/  @!UP0 USHF.L.U32 UR5, UR4, 0xb, URZ ;  /* 0x0000000b04058899 */ /* 0x000fe4000800063f */
[----:B------:R-:W-:Y:S01]  /*03c0*/  @!UP0 USHF.L.U32 UR4, UR4, 0x1, URZ ;  /* 0x0000000104048899 */ /* 0x000fe2000800063f */
[----:B------:R-:W-:Y:S01]  /*03d0*/  @P3 IMAD.MOV.U32 R7, RZ, RZ, RZ ;  /* 0x000000ffff073224 */ /* 0x000fe200078e00ff */
[----:B------:R-:W-:Y:S01]  /*03e0*/  LEA.HI R6, R6, R5, RZ, 0x2 ;  /* 0x0000000506067211 */ /* 0x000fe200078f10ff */
[----:B------:R-:W-:Y:S01]  /*03f0*/  @P3 IMAD.MOV.U32 R11, RZ, RZ, RZ ;  /* 0x000000ffff0b3224 */ /* 0x000fe200078e00ff */
[----:B------:R-:W1:Y:S02]  /*0400*/  @!UP0 S2UR UR7, SR_CgaCtaId ;  /* 0x00000000000789c3 */ /* 0x000e640000008800 */
[----:B------:R-:W-:Y:S01]  /*0410*/  LOP3.LUT R0, R6, 0xfffffffc, RZ, 0xc0, !PT ;  /* 0xfffffffc06007812 */ /* 0x000fe200078ec0ff */
[----:B--2---:R-:W-:-:S04]  /*0420*/  @P3 IMAD.MOV.U32 R6, RZ, RZ, R3 ;  /* 0x000000ffff063224 */ /* 0x004fc800078e0003 */
[----:B------:R-:W-:Y:S01]  /*0430*/  IMAD.IADD R0, R5, 0x1, -R0 ;  /* 0x0000000105007824 */ /* 0x000fe200078e0a00 */
[----:B------:R-:W2:Y:S01]  /*0440*/  @!P3 LDC R9, c[0x0][0xc] ;  /* 0x00000300ff09bb82 */ /* 0x000ea20000000800 */
[----:B------:R-:W-:Y:S02]  /*0450*/  IMAD.MOV.U32 R5, RZ, RZ, RZ ;  /* 0x000000ffff057224 */ /* 0x000fe400078e00ff */
[----:B0-----:R-:W-:-:S04]  /*0460*/  @P3 IMAD.WIDE.U32 R16, R4, R17, R6 ;  /* 0x0000001104103225 */ /* 0x001fc800078e0006 */
[----:B------:R-:W-:Y:S01]  /*0470*/  @P3 IMAD.IADD R17, R17, 0x1, R11 ;  /* 0x0000000111113824 */ /* 0x000fe200078e020b */
[----:B-1----:R-:W-:Y:S01]  /*0480*/  @!UP0 ULEA UR6, UR7, UR6, 0x18 ;  /* 0x0000000607068291 */ /* 0x002fe2000f8ec03f */
[----:B------:R-:W-:Y:S01]  /*0490*/  VOTEU.ALL UP0, P0 ;  /* 0x00000000003f7886 */ /* 0x000fe20000000000 */
[----:B------:R-:W-:-:S04]  /*04a0*/  ISETP.NE.AND P0, PT, R0, 0x3, PT ;  /* 0x000000030000780c */ /* 0x000fc80003f05270 */
[----:B------:R-:W-:Y:S01]  /*04b0*/  ISETP.EQ.OR P0, PT, R0, RZ, !P0 ;  /* 0x000000ff0000720c */ /* 0x000fe20004702670 */
[----:B--2---:R-:W-:-:S03]  /*04c0*/  @!P3 IMAD.WIDE.U32 R6, R9, R3, R4 ;  /* 0x000000030906b225 */ /* 0x004fc600078e0004 */
[C---:B------:R-:W-:Y:S01]  /*04d0*/  ISETP.EQ.AND P0, PT, R8.reuse, RZ, P0 ;  /* 0x000000ff0800720c */ /* 0x040fe20000702270 */
[----:B------:R-:W-:Y:S01]  /*04e0*/  VIADD R8, R8, 0xffffffff ;  /* 0xffffffff08087836 */ /* 0x000fe20000000000 */
[----:B------:R-:W0:Y:S02]  /*04f0*/  FENCE.VIEW.ASYNC.S ;  /* 0x00000000000073c6 */ /* 0x000e240000000000 */
[----:B0-----:R0:W3:Y:S01]  /*0500*/  @!UP0 SYNCS.EXCH.64 URZ, [UR6+0x30], UR4 ;  /* 0x00003004063f85b2 */ /* 0x0010e20008000100 */
[----:B------:R-:W-:Y:S01]  /*0510*/  @!P3 IMAD.MOV.U32 R16, RZ, RZ, R6 ;  /* 0x000000ffff10b224 */ /* 0x000fe200078e0006 */
[----:B------:R-:W-:Y:S01]  /*0520*/  SEL R19, RZ, 0x1, !P0 ;  /* 0x00000001ff137807 */ /* 0x000fe20004000000 */
[----:B------:R-:W-:Y:S01]  /*0530*/  @!P3 IMAD.MOV.U32 R17, RZ, RZ, R7 ;  /* 0x000000ffff11b224 */ /* 0x000fe200078e0007 */
[----:B------:R-:W-:-:S04]  /*0540*/  ISETP.GE.U32.AND P1, PT, R8, 0x2, PT ;  /* 0x000000020800780c */ /* 0x000fc80003f26070 */
[----:B------:R-:W-:Y:S01]  /*0550*/  SEL R19, R19, 0x2, P1 ;  /* 0x0000000213137807 */ /* 0x000fe20000800000 */
[----:B------:R0:W3:Y:S01]  /*0560*/  @!UP1 SYNCS.EXCH.64 URZ, [UR6+0x38], UR4 ;  /* 0x00003804063f95b2 */ /* 0x0000e20008000100 */
[----:B------:R-:W-:Y:S01]  /*0570*/  NOP ;  /* 0x0000000000007918 */ /* 0x000fe20000000000 */
[----:B---34-:R-:W-:Y:S06]  /*0580*/  BAR.SYNC.DEFER_BLOCKING 0x0 ;  /* 0x0000000000007b1d */ /* 0x018fec0000010000 */
[----:B------:R-:W-:Y:S05]  /*0590*/  @!P2 BRA `(.L_x_3) ;  /* 0x000000980028a947 */ /* 0x000fea0003800000 */
[----:B------:R-:W-:-:S13]  /*05a0*/  ISETP.GT.U32.AND P0, PT, R8, 0x1, PT ;  /* 0x000000010800780c */ /* 0x000fda0003f04070 */
[----:B0-----:R-:W-:Y:S05]  /*05b0*/  @P0 EXIT ;  /* 0x000000000000094d */ /* 0x001fea0003800000 */
[----:B------:R-:W-:Y:S01]  /*05c0*/  ULDC.64 UR4, c[0x0][0x650] ;  /* 0x0001940000047ab9 */ /* 0x000fe20000000a00 */
[----:B------:R-:W-:Y:S01]  /*05d0*/  PRMT R0, RZ, 0x7610, R0 ;  /* 0x00007610ff007816 */ /* 0x000fe20000000000 */
[----:B------:R-:W-:Y:S01]  /*05e0*/  IMAD.MOV.U32 R104, RZ, RZ, -0x1 ;  /* 0xffffffffff687424 */ /* 0x000fe200078e00ff */
[----:B------:R-:W-:Y:S01]  /*05f0*/  ISETP.GE.U32.AND P0, PT, R16, UR4, PT ;  /* 0x0000000410007c0c */ /* 0x000fe2000bf06070 */
[----:B------:R-:W-:Y:S02]  /*0600*/  IMAD.MOV.U32 R105, RZ, RZ, -0x1 ;  /* 0xffffffffff697424 */ /* 0x000fe400078e00ff */
[----:B------:R-:W-:Y:S01]  /*0610*/  IMAD.MOV.U32 R103, RZ, RZ, -0x1 ;  /* 0xffffffffff677424 */ /* 0x000fe200078e00ff */
[----:B------:R-:W-:-:S13]  /*0620*/  ISETP.GE.U32.AND.EX P0, PT, R17, UR5, PT, P0 ;  /* 0x0000000511007c0c */ /* 0x000fda000bf06100 */
[----:B------:R-:W-:Y:S05]  /*0630*/  @P0 BRA `(.L_x_4) ;  /* 0x0000000400540947 */ /* 0x000fea0003800000 */
[----:B------:R-:W0:Y:S01]  /*0640*/  LDC.64 R14, c[0x0][0x628] ;  /* 0x00018a00ff0e7b82 */ /* 0x000e220000000a00 */
[----:B------:R-:W-:Y:S02]  /*0650*/  IMAD.MOV.U32 R6, RZ, RZ, R16 ;  /* 0x000000ffff067224 */ /* 0x000fe400078e0010 */
[----:B------:R-:W-:-:S05]  /*0660*/  IMAD.MOV.U32 R7, RZ, RZ, R17 ;  /* 0x000000ffff077224 */ /* 0x000fca00078e0011 */
[----:B------:R-:W1:Y:S08]  /*0670*/  LDC R0, c[0x0][0x630] ;  /* 0x00018c00ff007b82 */ /* 0x000e700000000800 */
[----:B------:R-:W2:Y:S01]  /*0680*/  LDC.64 R20, c[0x0][0x620] ;  /* 0x00018800ff147b82 */ /* 0x000ea20000000a00 */
[----:B0-----:R-:W-:-:S04]  /*0690*/  ISETP.NE.U32.AND P0, PT, R14, RZ, PT ;  /* 0x000000ff0e00720c */ /* 0x001fc80003f05070 */
[----:B------:R-:W-:-:S13]  /*06a0*/  ISETP.NE.AND.EX P0, PT, R15, RZ, PT, P0 ;  /* 0x000000ff0f00720c */ /* 0x000fda0003f05300 */
[----:B-12---:R-:W-:Y:S05]  /*06b0*/  @!P0 BRA `(.L_x_5) ;  /* 0x0000000000288947 */ /* 0x006fea0003800000 */
[----:B------:R-:W0:Y:S02]  /*06c0*/  LDC R11, c[0x0][0x634] ;  /* 0x00018d00ff0b7b82 */ /* 0x000e240000000800 */
[----:B0-----:R-:W-:-:S05]  /*06d0*/  IADD3 R11, P0, R16, R11, RZ ;  /* 0x0000000b100b7210 */ /* 0x001fca0007f1e0ff */
[----:B------:R-:W-:-:S04]  /*06e0*/  IMAD.X R13, RZ, RZ, R17, P0 ;  /* 0x000000ffff0d7224 */ /* 0x000fc800000e0611 */
[----:B------:R-:W-:-:S04]  /*06f0*/  IMAD.WIDE.U32 R6, R13, R14, RZ ;  /* 0x0000000e0d067225 */ /* 0x000fc800078e00ff */
[----:B------:R-:W-:-:S04]  /*0700*/  IMAD.WIDE.U32 R8, P0, R11, R15, R6 ;  /* 0x0000000f0b087225 */ /* 0x000fc80007800006 */
[----:B------:R-:W-:-:S04]  /*0710*/  IMAD.WIDE.U32 R6, R11, R14, RZ ;  /* 0x0000000e0b067225 */ /* 0x000fc800078e00ff */
[----:B------:R-:W-:Y:S01]  /*0720*/  IMAD.X R11, RZ, RZ, RZ, P0 ;  /* 0x000000ffff0b7224 */ /* 0x000fe200000e06ff */
[----:B------:R-:W-:Y:S01]  /*0730*/  IADD3 RZ, P0, R7, R8, RZ ;  /* 0x0000000807ff7210 */ /* 0x000fe20007f1e0ff */
[----:B------:R-:W-:-:S04]  /*0740*/  IMAD.MOV.U32 R10, RZ, RZ, R9 ;  /* 0x000000ffff0a7224 */ /* 0x000fc800078e0009 */
[----:B------:R-:W-:-:S08]  /*0750*/  IMAD.WIDE.U32.X R6, R13, R15, R10, P0 ;  /* 0x0000000f0d067225 */ /* 0x000fd000000e040a */
.L_x_5:
[-CC-:B------:R-:W-:Y:S01]  /*0760*/  SHF.R.U64 R103, R6, R0.reuse, R7.reuse ;  /* 0x0000000006677219 */ /* 0x180fe20000001207 */
[----:B------:R-:W0:Y:S01]  /*0770*/  LDC R10, c[0x0][0x618] ;  /* 0x00018600ff0a7b82 */ /* 0x000e220000000800 */
[----:B------:R-:W-:Y:S01]  /*0780*/  SHF.R.U32.HI R5, RZ, R0, R7 ;  /* 0x00000000ff057219 */ /* 0x000fe20000011607 */
[----:B------:R-:W-:Y:S01]  /*0790*/  ULDC UR4, c[0x0][0x150] ;  /* 0x0000540000047ab9 */ /* 0x000fe20000000800 */
[----:B------:R-:W-:Y:S02]  /*07a0*/  IADD3 R9, P0, RZ, -R103, RZ ;  /* 0x80000067ff097210 */ /* 0x000fe40007f1e0ff */
[----:B------:R-:W-:-:S03]  /*07b0*/  I2FP.F32.U32 R0, R4 ;  /* 0x0000000400007245 */ /* 0x000fc60000201000 */
[----:B------:R-:W1:Y:S01]  /*07c0*/  LDC.64 R26, c[0x0][0x640] ;  /* 0x00019000ff1a7b82 */ /* 0x000e620000000a00 */
[----:B------:R-:W-:Y:S02]  /*07d0*/  IMAD.X R11, RZ, RZ, ~R5, P0 ;  /* 0x000000ffff0b7224 */ /* 0x000fe400000e0e05 */
[----:B------:R-:W-:Y:S01]  /*07e0*/  FMUL R0, R0, UR4 ;  /* 0x0000000400007c20 */ /* 0x000fe20008400000 */
[----:B------:R-:W-:Y:S01]  /*07f0*/  IMAD.WIDE.U32 R6, R9, R20, R16 ;  /* 0x0000001409067225 */ /* 0x000fe200078e0010 */
[----:B------:R-:W-:-:S03]  /*0800*/  ULDC UR4, c[0x0][0x154] ;  /* 0x0000550000047ab9 */ /* 0x000fc60000000800 */
[----:B------:R-:W-:Y:S01]  /*0810*/  IMAD R8, R11, R20, RZ ;  /* 0x000000140b087224 */ /* 0x000fe200078e02ff */
[----:B------:R-:W2:Y:S01]  /*0820*/  LDC R5, c[0x0][0x144] ;  /* 0x00005100ff057b82 */ /* 0x000ea20000000800 */
[----:B------:R-:W3:Y:S02]  /*0830*/  F2I.U32.TRUNC.NTZ R0, R0 ;  /* 0x0000000000007305 */ /* 0x000ee4000020f000 */
[----:B------:R-:W-:-:S04]  /*0840*/  IMAD R9, R9, R21, R8 ;  /* 0x0000001509097224 */ /* 0x000fc800078e0208 */
[----:B------:R-:W-:Y:S01]  /*0850*/  IMAD.IADD R7, R7, 0x1, R9 ;  /* 0x0000000107077824 */ /* 0x000fe200078e0209 */
[----:B------:R-:W4:Y:S01]  /*0860*/  LDC R12, c[0x0][0x608] ;  /* 0x00018200ff0c7b82 */ /* 0x000f220000000800 */
[----:B------:R-:W-:-:S03]  /*0870*/  IMAD.MOV.U32 R9, RZ, RZ, -0x1 ;  /* 0xffffffffff097424 */ /* 0x000fc600078e00ff */
[-CC-:B0-----:R-:W-:Y:S02]  /*0880*/  SHF.R.U64 R20, R6, R10.reuse, R7.reuse ;  /* 0x0000000a06147219 */ /* 0x181fe40000001207 */
[----:B------:R-:W-:Y:S02]  /*0890*/  I2FP.F32.U32 R6, R3 ;  /* 0x0000000300067245 */ /* 0x000fe40000201000 */
[----:B------:R-:W0:Y:S01]  /*08a0*/  LDC R24, c[0x0][0x658] ;  /* 0x00019600ff187b82 */ /* 0x000e220000000800 */
[----:B-1----:R-:W-:Y:S01]  /*08b0*/  ISETP.NE.U32.AND P0, PT, R26, RZ, PT ;  /* 0x000000ff1a00720c */ /* 0x002fe20003f05070 */
[----:B---3--:R-:W-:Y:S01]  /*08c0*/  IMAD.MOV R8, RZ, RZ, -R0 ;  /* 0x000000ffff087224 */ /* 0x008fe200078e0a00 */
[----:B------:R-:W-:Y:S01]  /*08d0*/  SHF.R.U32.HI R7, RZ, R10, R7 ;  /* 0x0000000aff077219 */ /* 0x000fe20000011607 */
[----:B------:R-:W-:Y:S01]  /*08e0*/  FMUL R6, R6, UR4 ;  /* 0x0000000406067c20 */ /* 0x000fe20008400000 */
[----:B------:R-:W-:-:S03]  /*08f0*/  ISETP.NE.AND.EX P0, PT, R27, RZ, PT, P0 ;  /* 0x000000ff1b00720c */ /* 0x000fc60003f05300 */
[----:B------:R-:W1:Y:S01]  /*0900*/  LDC R14, c[0x0][0x148] ;  /* 0x00005200ff0e7b82 */ /* 0x000e620000000800 */
[----:B--2---:R-:W-:-:S07]  /*0910*/  IMAD R0, R5, R8, R4 ;  /* 0x0000000805007224 */ /* 0x004fce00078e0204 */
[----:B------:R-:W2:Y:S01]  /*0920*/  LDC R22, c[0x0][0x600] ;  /* 0x00018000ff167b82 */ /* 0x000ea20000000800 */
[-CC-:B----4-:R-:W-:Y:S02]  /*0930*/  SHF.R.U64 R28, R20, R12.reuse, R7.reuse ;  /* 0x0000000c141c7219 */ /* 0x190fe40000001207 */
[----:B------:R-:W-:Y:S01]  /*0940*/  SHF.R.U32.HI R5, RZ, R12, R7 ;  /* 0x0000000cff057219 */ /* 0x000fe20000011607 */
[----:B------:R-:W-:Y:S01]  /*0950*/  IMAD.MOV.U32 R7, RZ, RZ, 0x1 ;  /* 0x00000001ff077424 */ /* 0x000fe200078e00ff */
[----:B------:R3:W4:Y:S03]  /*0960*/  F2I.U32.TRUNC.NTZ R12, R6 ;  /* 0x00000006000c7305 */ /* 0x000726000020f000 */
[----:B------:R-:W1:Y:S01]  /*0970*/  LDC R15, c[0x0][0x648] ;  /* 0x00019200ff0f7b82 */ /* 0x000e620000000800 */
[-C--:B0-----:R-:W-:Y:S02]  /*0980*/  SHF.L.U32 R4, R9, R24.reuse, RZ ;  /* 0x0000001809047219 */ /* 0x081fe400000006ff */
[----:B------:R-:W-:-:S02]  /*0990*/  SHF.R.U64 R30, R28, R24, R5 ;  /* 0x000000181c1e7219 */ /* 0x000fc40000001205 */
[----:B------:R-:W-:Y:S02]  /*09a0*/  LOP3.LUT R11, RZ, R4, RZ, 0x33, !PT ;  /* 0x00000004ff0b7212 */ /* 0x000fe400078e33ff */
[-C--:B------:R-:W-:Y:S01]  /*09b0*/  SHF.R.U32.HI R5, RZ, R24.reuse, R5 ;  /* 0x00000018ff057219 */ /* 0x080fe20000011605 */
[----:B------:R-:W0:Y:S01]  /*09c0*/  LDC R21, c[0x0][0x638] ;  /* 0x00018e00ff157b82 */ /* 0x000e220000000800 */
[----:B------:R-:W-:Y:S01]  /*09d0*/  SHF.L.U32 R10, R7, R24, RZ ;  /* 0x00000018070a7219 */ /* 0x000fe200000006ff */
[----:B------:R-:W-:-:S06]  /*09e0*/  IMAD.MOV.U32 R4, RZ, RZ, R30 ;  /* 0x000000ffff047224 */ /* 0x000fcc00078e001e */
[----:B------:R-:W0:Y:S01]  /*09f0*/  LDC R104, c[0x0][0x610] ;  /* 0x00018400ff687b82 */ /* 0x000e220000000800 */
[----:B---34-:R-:W-:Y:S05]  /*0a00*/  @!P0 BRA `(.L_x_6) ;  /* 0x0000000000288947 */ /* 0x018fea0003800000 */
[----:B------:R-:W3:Y:S02]  /*0a10*/  LDC R9, c[0x0][0x64c] ;  /* 0x00019300ff097b82 */ /* 0x000ee40000000800 */
[----:B---3--:R-:W-:-:S05]  /*0a20*/  IADD3 R9, P0, R30, R9, RZ ;  /* 0x000000091e097210 */ /* 0x008fca0007f1e0ff */
        /* <DEDUP_REMOVED lines=8> */
.L_x_6:
[----:B-1----:R-:W-:Y:S01]  /*0ab0*/  SHF.R.U64 R4, R4, R15, R5 ;  /* 0x0000000f04047219 */ /* 0x002fe20000001205 */
[----:B--2---:R-:W-:Y:S01]  /*0ac0*/  VIADD R5, R22, 0xffffffff ;  /* 0xffffffff16057836 */ /* 0x004fe20000000000 */
[----:B------:R-:W-:Y:S01]  /*0ad0*/  LOP3.LUT R11, R28, R11, RZ, 0xc0, !PT ;  /* 0x0000000b1c0b7212 */ /* 0x000fe200078ec0ff */
[----:B------:R-:W-:Y:S02]  /*0ae0*/  IMAD.MOV R12, RZ, RZ, -R12 ;  /* 0x000000ffff0c7224 */ /* 0x000fe400078e0a0c */
[----:B------:R-:W-:Y:S01]  /*0af0*/  IMAD.MOV R6, RZ, RZ, -R4 ;  /* 0x000000ffff067224 */ /* 0x000fe200078e0a04 */
[----:B------:R-:W-:Y:S01]  /*0b00*/  LOP3.LUT R5, R20, R5, RZ, 0xc0, !PT ;  /* 0x0000000514057212 */ /* 0x000fe200078ec0ff */
[----:B------:R-:W-:Y:S02]  /*0b10*/  @P3 IMAD R0, R14, R12, R3 ;  /* 0x0000000c0e003224 */ /* 0x000fe400078e0203 */
[----:B------:R-:W-:Y:S02]  /*0b20*/  IMAD R11, R10, R4, R11 ;  /* 0x000000040a0b7224 */ /* 0x000fe400078e020b */
[----:B0-----:R-:W-:-:S02]  /*0b30*/  IMAD R3, R6, R21, R30 ;  /* 0x0000001506037224 */ /* 0x001fc400078e021e */
[----:B------:R-:W-:Y:S02]  /*0b40*/  IMAD R104, R11, R104, R0 ;  /* 0x000000680b687224 */ /* 0x000fe400078e0200 */
[----:B------:R-:W-:Y:S02]  /*0b50*/  IMAD R3, R3, R22, R5 ;  /* 0x0000001603037224 */ /* 0x000fe400078e0205 */
[----:B------:R-:W-:-:S03]  /*0b60*/  IMAD.MOV.U32 R0, RZ, RZ, 0x1 ;  /* 0x00000001ff007424 */ /* 0x000fc600078e00ff */
[----:B------:R-:W-:Y:S02]  /*0b70*/  SEL R105, R3, R104, !P3 ;  /* 0x0000006803697207 */ /* 0x000fe40005800000 */
[----:B------:R-:W-:-:S07]  /*0b80*/  SEL R104, R104, R3, !P3 ;  /* 0x0000000368687207 */ /* 0x000fce0005800000 */
.L_x_4:
[----:B------:R-:W-:-:S08]  /*0b90*/  NOP ;  /* 0x0000000000007918 */ /* 0x000fd00000000000 */
[----:B------:R-:W0:Y:S02]  /*0ba0*/  USETMAXREG.TRY_ALLOC.CTAPOOL UP0, 0xe8 ;  /* 0x000000e8000079c8 */ /* 0x000e240008000600 */
[----:B0-----:R-:W-:-:S13]  /*0bb0*/  PLOP3.LUT P0, PT, PT, PT, UP0, 0x80, 0x0 ;  /* 0x000000000000781c */ /* 0x001fda0003f0f008 */
[----:B------:R-:W-:Y:S05]  /*0bc0*/  @!P0 BRA `(.L_x_4) ;  /* 0xfffffffc00f08947 */ /* 0x000fea000383ffff */
[----:B------:R-:W-:Y:S01]  /*0bd0*/  ULDC.64 UR4, c[0x0][0x598] ;  /* 0x0001660000047ab9 */ /* 0x000fe20000000a00 */
[----:B------:R-:W-:Y:S01]  /*0be0*/  ULDC.64 UR36, c[0x0][0x208] ;  /* 0x0000820000247ab9 */ /* 0x000fe20000000a00 */
[----:B------:R-:W-:-:S04]  /*0bf0*/  ISETP.NE.U32.AND P0, PT, RZ, UR4, PT ;  /* 0x00000004ff007c0c */ /* 0x000fc8000bf05070 */
[----:B------:R-:W-:-:S13]  /*0c00*/  ISETP.NE.AND.EX P0, PT, RZ, UR5, PT, P0 ;  /* 0x00000005ff007c0c */ /* 0x000fda000bf05300 */
[----:B------:R-:W-:Y:S05]  /*0c10*/  @!P0 BRA `(.L_x_7) ;  /* 0x00000000001c8947 */ /* 0x000fea0003800000 */
[----:B------:R-:W0:Y:S02]  /*0c20*/  LDC.64 R4, c[0x0][0x598] ;  /* 0x00016600ff047b82 */ /* 0x000e240000000a00 */
[----:B0-----:R-:W2:Y:S02]  /*0c30*/  LDG.E.64 R4, desc[UR36][R4.64] ;  /* 0x0000002404047981 */ /* 0x001ea4000c1e1b00 */
[----:B--2---:R-:W-:-:S04]  /*0c40*/  ISETP.NE.U32.AND P0, PT, R4, RZ, PT ;  /* 0x000000ff0400720c */ /* 0x004fc80003f05070 */
[----:B------:R-:W-:-:S13]  /*0c50*/  ISETP.NE.AND.EX P0, PT, R5, RZ, PT, P0 ;  /* 0x000000ff0500720c */ /* 0x000fda0003f05300 */
[----:B------:R-:W-:Y:S05]  /*0c60*/  @!P0 BRA `(.L_x_7) ;  /* 0x0000000000088947 */ /* 0x000fea0003800000 */
[----:B------:R0:W5:Y:S01]  /*0c70*/  LD.E R22, desc[UR36][R4.64] ;  /* 0x0000002404167980 */ /* 0x000162000c101900 */
[----:B------:R-:W-:Y:S05]  /*0c80*/  BRA `(.L_x_8) ;  /* 0x0000000000247947 */ /* 0x000fea0003800000 */
.L_x_7:
[----:B------:R-:W-:Y:S02]  /*0c90*/  ULDC.64 UR4, c[0x0][0x588] ;  /* 0x0001620000047ab9 */ /* 0x000fe40000000a00 */
[----:B------:R-:W-:-:S04]  /*0ca0*/  ISETP.NE.U32.AND P0, PT, RZ, UR4, PT ;  /* 0x00000004ff007c0c */ /* 0x000fc8000bf05070 */
[----:B------:R-:W-:-:S13]  /*0cb0*/  ISETP.NE.AND.EX P0, PT, RZ, UR5, PT, P0 ;  /* 0x00000005ff007c0c */ /* 0x000fda000bf05300 */
[----:B------:R-:W-:Y:S05]  /*0cc0*/  @!P0 BRA `(.L_x_9) ;  /* 0x00000000000c8947 */ /* 0x000fea0003800000 */
[----:B------:R-:W0:Y:S02]  /*0cd0*/  LDC.64 R22, c[0x0][0x588] ;  /* 0x00016200ff167b82 */ /* 0x000e240000000a00 */
[----:B0-----:R1:W5:Y:S01]  /*0ce0*/  LDG.E R22, desc[UR36][R22.64] ;  /* 0x0000002416167981 */ /* 0x001362000c1e1900 */
[----:B------:R-:W-:Y:S05]  /*0cf0*/  BRA `(.L_x_8) ;  /* 0x0000000000087947 */ /* 0x000fea0003800000 */
.L_x_9:
[----:B------:R-:W-:Y:S02]  /*0d00*/  ULDC UR4, c[0x0][0x580] ;  /* 0x0001600000047ab9 */ /* 0x000fe40000000800 */
[----:B------:R-:W-:-:S07]  /*0d10*/  IMAD.U32 R22, RZ, RZ, UR4 ;  /* 0x00000004ff167e24 */ /* 0x000fce000f8e00ff */
.L_x_8:
[----:B------:R-:W-:Y:S02]  /*0d20*/  ULDC.64 UR4, c[0x0][0x5a0] ;  /* 0x0001680000047ab9 */ /* 0x000fe40000000a00 */
[----:B------:R-:W-:-:S04]  /*0d30*/  ISETP.NE.U32.AND P0, PT, RZ, UR4, PT ;  /* 0x00000004ff007c0c */ /* 0x000fc8000bf05070 */
[----:B------:R-:W-:-:S13]  /*0d40*/  ISETP.NE.AND.EX P0, PT, RZ, UR5, PT, P0 ;  /* 0x00000005ff007c0c */ /* 0x000fda000bf05300 */
[----:B------:R-:W-:Y:S05]  /*0d50*/  @!P0 BRA `(.L_x_10) ;  /* 0x00000000001c8947 */ /* 0x000fea0003800000 */
[----:B0-----:R-:W0:Y:S02]  /*0d60*/  LDC.64 R4, c[0x0][0x5a0] ;  /* 0x00016800ff047b82 */ /* 0x001e240000000a00 */
[----:B0-----:R-:W2:Y:S02]  /*0d70*/  LDG.E.64 R4, desc[UR36][R4.64] ;  /* 0x0000002404047981 */ /* 0x001ea4000c1e1b00 */
[----:B--2---:R-:W-:-:S04]  /*0d80*/  ISETP.NE.U32.AND P0, PT, R4, RZ, PT ;  /* 0x000000ff0400720c */ /* 0x004fc80003f05070 */
[----:B------:R-:W-:-:S13]  /*0d90*/  ISETP.NE.AND.EX P0, PT, R5, RZ, PT, P0 ;  /* 0x000000ff0500720c */ /* 0x000fda0003f05300 */
[----:B------:R-:W-:Y:S05]  /*0da0*/  @!P0 BRA `(.L_x_10) ;  /* 0x0000000000088947 */ /* 0x000fea0003800000 */
[----:B-1----:R0:W5:Y:S01]  /*0db0*/  LD.E R23, desc[UR36][R4.64] ;  /* 0x0000002404177980 */ /* 0x002162000c101900 */
[----:B------:R-:W-:Y:S05]  /*0dc0*/  BRA `(.L_x_11) ;  /* 0x0000000000247947 */ /* 0x000fea0003800000 */
.L_x_10:
[----:B------:R-:W-:Y:S02]  /*0dd0*/  ULDC.64 UR4, c[0x0][0x590] ;  /* 0x0001640000047ab9 */ /* 0x000fe40000000a00 */
[----:B------:R-:W-:-:S04]  /*0de0*/  ISETP.NE.U32.AND P0, PT, RZ, UR4, PT ;  /* 0x00000004ff007c0c */ /* 0x000fc8000bf05070 */
[----:B------:R-:W-:-:S13]  /*0df0*/  ISETP.NE.AND.EX P0, PT, RZ, UR5, PT, P0 ;  /* 0x00000005ff007c0c */ /* 0x000fda000bf05300 */
[----:B------:R-:W-:Y:S05]  /*0e00*/  @!P0 BRA `(.L_x_12) ;  /* 0x00000000000c8947 */ /* 0x000fea0003800000 */
[----:B0-----:R-:W1:Y:S02]  /*0e10*/  LDC.64 R4, c[0x0][0x590] ;  /* 0x00016400ff047b82 */ /* 0x001e640000000a00 */
[----:B-1----:R1:W5:Y:S01]  /*0e20*/  LDG.E R23, desc[UR36][R4.64] ;  /* 0x0000002404177981 */ /* 0x002362000c1e1900 */
[----:B------:R-:W-:Y:S05]  /*0e30*/  BRA `(.L_x_11) ;  /* 0x0000000000087947 */ /* 0x000fea0003800000 */
.L_x_12:
[----:B------:R-:W-:Y:S02]  /*0e40*/  ULDC UR4, c[0x0][0x584] ;  /* 0x0001610000047ab9 */ /* 0x000fe40000000800 */
[----:B-1----:R-:W-:-:S07]  /*0e50*/  IMAD.U32 R23, RZ, RZ, UR4 ;  /* 0x00000004ff177e24 */ /* 0x002fce000f8e00ff */
.L_x_11:
[----:B------:R-:W-:-:S13]  /*0e60*/  LOP3.LUT P0, RZ, R0, 0xff, RZ, 0xc0, !PT ;  /* 0x000000ff00ff7812 */ /* 0x000fda000780c0ff */
[----:B------:R-:W-:Y:S05]  /*0e70*/  @!P0 EXIT ;  /* 0x000000000000894d */ /* 0x000fea0003800000 */
[----:B01----:R-:W0:Y:S01]  /*0e80*/  LDC.64 R4, c[0x0][0x5c8] ;  /* 0x00017200ff047b82 */ /* 0x003e220000000a00 */
[----:B------:R-:W-:Y:S01]  /*0e90*/  ULDC UR4, c[0x0][0x28c] ;  /* 0x0000a30000047ab9 */ /* 0x000fe20000000800 */
[----:B------:R-:W-:Y:S01]  /*0ea0*/  UMOV UR38, URZ ;  /* 0x0000003f00267c82 */ /* 0x000fe20008000000 */
[----:B------:R-:W-:Y:S01]  /*0eb0*/  UIADD3 UR4, UR4, 0xff, URZ ;  /* 0x000000ff04047890 */ /* 0x000fe2000fffe03f */
[----:B------:R-:W-:-:S03]  /*0ec0*/  UMOV UR39, URZ ;  /* 0x0000003f00277c82 */ /* 0x000fc60008000000 */
[----:B------:R-:W-:-:S04]  /*0ed0*/  USHF.R.S32.HI UR5, URZ, 0x1f, UR4 ;  /* 0x0000001f3f057899 */ /* 0x000fc80008011404 */
[----:B------:R-:W-:-:S04]  /*0ee0*/  ULEA.HI UR5, UR5, UR4, URZ, 0x8 ;  /* 0x0000000405057291 */ /* 0x000fc8000f8f403f */
[----:B------:R-:W-:Y:S01]  /*0ef0*/  USHF.R.S32.HI UR40, URZ, 0x8, UR5 ;  /* 0x000000083f287899 */ /* 0x000fe20008011405 */
[C-C-:B0-----:R-:W-:Y:S01]  /*0f00*/  SHF.L.U64.HI R96, R4.reuse, 0x7, R5.reuse ;  /* 0x0000000704607819 */ /* 0x141fe20000010205 */
[C---:B------:R-:W-:Y:S01]  /*0f10*/  IMAD.SHL.U32 R99, R4.reuse, 0x80, RZ ;  /* 0x0000008004637824 */ /* 0x040fe200078e00ff */
[C-C-:B------:R-:W-:Y:S01]  /*0f20*/  SHF.L.U64.HI R97, R4.reuse, 0x3, R5.reuse ;  /* 0x0000000304617819 */ /* 0x140fe20000010205 */
[C---:B------:R-:W-:Y:S01]  /*0f30*/  IMAD.SHL.U32 R100, R4.reuse, 0x8, RZ ;  /* 0x0000000804647824 */ /* 0x040fe200078e00ff */
[C---:B------:R-:W-:Y:S01]  /*0f40*/  SHF.L.U64.HI R98, R4.reuse, 0x8, R5 ;  /* 0x0000000804627819 */ /* 0x040fe20000010205 */
[----:B------:R-:W-:-:S07]  /*0f50*/  IMAD.SHL.U32 R101, R4, 0x100, RZ ;  /* 0x0000010004657824 */ /* 0x000fce00078e00ff */
.L_x_178:
[----:B------:R-:W-:Y:S01]  /*0f60*/  LOP3.LUT R0, R18, 0x80, RZ, 0xc0, !PT ;  /* 0x0000008012007812 */ /* 0x000fe200078ec0ff */
[----:B0-----:R-:W0:Y:S01]  /*0f70*/  S2UR UR7, SR_CgaCtaId ;  /* 0x00000000000779c3 */ /* 0x001e220000008800 */
[----:B------:R-:W-:Y:S02]  /*0f80*/  UMOV UR6, 0x400 ;  /* 0x0000040000067882 */ /* 0x000fe40000000000 */
[----:B------:R-:W-:-:S06]  /*0f90*/  SHF.R.U32.HI R0, RZ, 0x7, R0 ;  /* 0x00000007ff007819 */ /* 0x000fcc0000011600 */
[----:B------:R-:W1:Y:S01]  /*0fa0*/  SHFL.IDX PT, R0, R0, RZ, 0x1f ;  /* 0x00001fff00007589 */ /* 0x000e6200000e0000 */
[----:B0-----:R-:W-:Y:S01]  /*0fb0*/  ULEA UR6, UR7, UR6, 0x18 ;  /* 0x0000000607067291 */ /* 0x001fe2000f8ec03f */
[----:B-1----:R-:W-:-:S13]  /*0fc0*/  R2UR UR4, R0 ;  /* 0x00000000000472ca */ /* 0x002fda00000e0000 */
[----:B------:R-:W-:-:S04]  /*0fd0*/  ULEA.HI UR5, UR4, UR4, URZ, 0x1 ;  /* 0x0000000404057291 */ /* 0x000fc8000f8f083f */
[----:B------:R-:W-:-:S04]  /*0fe0*/  ULOP3.LUT UR5, UR5, 0x7fffe, URZ, 0xc0, !UPT ;  /* 0x0007fffe05057892 */ /* 0x000fc8000f8ec03f */
[----:B------:R-:W-:-:S03]  /*0ff0*/  UIADD3 UR5, UR4, -UR5, URZ ;  /* 0x8000000504057290 */ /* 0x000fc6000fffe03f */
[----:B------:R-:W-:Y:S01]  /*1000*/  ULDC UR4, c[0x0][0x28c] ;  /* 0x0000a30000047ab9 */ /* 0x000fe20000000800 */
[----:B------:R-:W-:Y:S01]  /*1010*/  ULEA UR5, UR5, UR6, 0xd ;  /* 0x0000000605057291 */ /* 0x000fe2000f8e683f */
[----:B------:R-:W-:-:S03]  /*1020*/  ISETP.LT.AND P0, PT, RZ, UR4, PT ;  /* 0x00000004ff007c0c */ /* 0x000fc6000bf01270 */
[----:B------:R-:W-:-:S04]  /*1030*/  UIADD3 UR5, UR5, 0x100, URZ ;  /* 0x0000010005057890 */ /* 0x000fc8000fffe03f */
[----:B------:R-:W-:-:S04]  /*1040*/  USHF.R.U32.HI UR5, URZ, 0x4, UR5 ;  /* 0x000000043f057899 */ /* 0x000fc80008011605 */
[----:B------:R-:W-:Y:S02]  /*1050*/  ULOP3.LUT UR41, UR5, 0x3fff, URZ, 0xc0, !UPT ;  /* 0x00003fff05297892 */ /* 0x000fe4000f8ec03f */
[----:B--234-:R-:W-:Y:S10]  /*1060*/  @P0 BRA `(.L_x_13) ;  /* 0x0000000000400947 */ /* 0x01cff40003800000 */
[----:B------:R-:W-:Y:S01]  /*1070*/  MOV R0, 0x0 ;  /* 0x0000000000007802 */ /* 0x000fe20000000f00 */
[----:B------:R-:W-:Y:S01]  /*1080*/  ULDC.64 UR4, c[0x4][0x68] ;  /* 0x01001a0000047ab9 */ /* 0x000fe20000000a00 */
[----:B------:R-:W-:Y:S01]  /*1090*/  ULDC.64 UR6, c[0x4][0x8] ;  /* 0x0100020000067ab9 */ /* 0x000fe20000000a00 */
[----:B------:R-:W-:Y:S01]  /*10a0*/  IMAD.U32 R4, RZ, RZ, UR4 ;  /* 0x00000004ff047e24 */ /* 0x000fe2000f8e00ff */
[----:B------:R0:W1:Y:S01]  /*10b0*/  LDC.64 R14, c[0x4][R0] ;  /* 0x01000000000e7b82 */ /* 0x0000620000000a00 */
[----:B------:R-:W-:Y:S01]  /*10c0*/  IMAD.U32 R5, RZ, RZ, UR5 ;  /* 0x00000005ff057e24 */ /* 0x000fe2000f8e00ff */
[----:B------:R-:W-:Y:S01]  /*10d0*/  ULDC.64 UR4, c[0x4][0x70] ;  /* 0x01001c0000047ab9 */ /* 0x000fe20000000a00 */
[----:B------:R-:W-:Y:S02]  /*10e0*/  IMAD.U32 R10, RZ, RZ, UR6 ;  /* 0x00000006ff0a7e24 */ /* 0x000fe4000f8e00ff */
[----:B------:R-:W-:Y:S02]  /*10f0*/  IMAD.U32 R6, RZ, RZ, UR4 ;  /* 0x00000004ff067e24 */ /* 0x000fe4000f8e00ff */
[----:B------:R-:W-:-:S02]  /*1100*/  IMAD.U32 R7, RZ, RZ, UR5 ;  /* 0x00000005ff077e24 */ /* 0x000fc4000f8e00ff */
[----:B------:R-:W-:Y:S02]  /*1110*/  IMAD.U32 R11, RZ, RZ, UR7 ;  /* 0x00000007ff0b7e24 */ /* 0x000fe4000f8e00ff */
[----:B------:R-:W-:Y:S02]  /*1120*/  IMAD.MOV.U32 R8, RZ, RZ, 0x1e1 ;  /* 0x000001e1ff087424 */ /* 0x000fe400078e00ff */
[----:B------:R-:W-:Y:S02]  /*1130*/  IMAD.MOV.U32 R12, RZ, RZ, 0x1 ;  /* 0x00000001ff0c7424 */ /* 0x000fe400078e00ff */
[----:B0-----:R-:W-:-:S07]  /*1140*/  IMAD.MOV.U32 R13, RZ, RZ, RZ ;  /* 0x000000ffff0d7224 */ /* 0x001fce00078e00ff */
[----:B------:R-:W-:-:S07]  /*1150*/  LEPC R20, `(.L_x_13) ;  /* 0x000000001014794e */ /* 0x000fce0000000000 */
[----:B-1---5:R-:W-:Y:S05]  /*1160*/  CALL.ABS.NOINC R14 ;  /* 0x000000000e007343 */ /* 0x022fea0003c00000 */
.L_x_13:
[----:B------:R-:W-:-:S04]  /*1170*/  LOP3.LUT R0, R19, 0x1, RZ, 0xfc, !PT ;  /* 0x0000000113007812 */ /* 0x000fc800078efcff */
[----:B------:R-:W-:-:S13]  /*1180*/  ISETP.NE.AND P0, PT, R0, 0x3, PT ;  /* 0x000000030000780c */ /* 0x000fda0003f05270 */
[----:B------:R-:W-:Y:S05]  /*1190*/  @!P0 BRA `(.L_x_14) ;  /* 0x0000000000048947 */ /* 0x000fea0003800000 */
[----:B------:R-:W-:Y:S01]  /*11a0*/  BPT.TRAP 0x1 ;  /* 0x000000040000795c */ /* 0x000fe20000300000 */
.L_x_14:
[----:B------:R-:W0:Y:S01]  /*11b0*/  S2UR UR5, SR_CgaCtaId ;  /* 0x00000000000579c3 */ /* 0x000e220000008800 */
[----:B------:R-:W-:Y:S01]  /*11c0*/  UMOV UR4, 0x400 ;  /* 0x0000040000047882 */ /* 0x000fe20000000000 */
[----:B------:R-:W-:Y:S02]  /*11d0*/  IMAD.U32 R0, RZ, RZ, UR38 ;  /* 0x00000026ff007e24 */ /* 0x000fe4000f8e00ff */
[----:B------:R-:W-:-:S03]  /*11e0*/  IMAD.U32 R3, RZ, RZ, UR39 ;  /* 0x00000027ff037e24 */ /* 0x000fc6000f8e00ff */
[----:B------:R-:W-:Y:S01]  /*11f0*/  SHF.L.U32 R0, R0, 0x1f, RZ ;  /* 0x0000001f00007819 */ /* 0x000fe200000006ff */
[----:B0-----:R-:W-:-:S06]  /*1200*/  ULEA UR4, UR5, UR4, 0x18 ;  /* 0x0000000405047291 */ /* 0x001fcc000f8ec03f */
[----:B------:R-:W-:-:S04]  /*1210*/  IMAD.U32 R6, RZ, RZ, UR4 ;  /* 0x00000004ff067e24 */ /* 0x000fc8000f8e00ff */
[----:B------:R-:W-:-:S04]  /*1220*/  IMAD R3, R3, 0x8, R6 ;  /* 0x0000000803037824 */ /* 0x000fc800078e0206 */
[----:B------:R0:W1:Y:S01]  /*1230*/  SYNCS.PHASECHK.TRANS64.TRYWAIT P1, [R3+URZ], R0 ;  /* 0x00000000030075a7 */ /* 0x000062000802017f */
[----:B------:R-:W-:Y:S05]  /*1240*/  @!P0 BRA `(.L_x_15) ;  /* 0x0000000000048947 */ /* 0x000fea0003800000 */
[----:B------:R-:W-:Y:S01]  /*1250*/  BPT.TRAP 0x1 ;  /* 0x000000040000795c */ /* 0x000fe20000300000 */
.L_x_15:
[----:B-1----:R-:W-:Y:S05]  /*1260*/  @P1 BRA `(.L_x_16) ;  /* 0x0000000000081947 */ /* 0x002fea0003800000 */
[----:B------:R-:W1:Y:S02]  /*1270*/  SYNCS.PHASECHK.TRANS64.TRYWAIT P1, [R3+URZ], R0 ;  /* 0x00000000030075a7 */ /* 0x000e64000802017f */
[----:B-1----:R-:W-:Y:S05]  /*1280*/  @!P1 BRA `(.L_x_17) ;  /* 0x000000a000649947 */ /* 0x002fea0003800000 */
.L_x_16:
[----:B------:R-:W-:-:S04]  /*1290*/  UISETP.LT.AND UP0, UPT, UR40, 0x1, UPT ;  /* 0x000000012800788c */ /* 0x000fc8000bf01270 */
[----:B------:R-:W-:-:S06]  /*12a0*/  USEL UR4, UR40, 0x1, UP0 ;  /* 0x0000000128047887 */ /* 0x000fcc0008000000 */
[----:B01----:R-:W-:Y:S01]  /*12b0*/  IMAD.U32 R0, RZ, RZ, UR4 ;  /* 0x00000004ff007e24 */ /* 0x003fe2000f8e00ff */
[----:B------:R-:W-:Y:S05]  /*12c0*/  WARPSYNC.ALL ;  /* 0x0000000000007948 */ /* 0x000fea0003800000 */
[----:B------:R-:W-:-:S04]  /*12d0*/  IADD3 R0, -R0, UR40, RZ ;  /* 0x0000002800007c10 */ /* 0x000fc8000fffe1ff */
[----:B------:R-:W-:Y:S02]  /*12e0*/  ISETP.GE.AND P1, PT, R0, 0x1, PT ;  /* 0x000000010000780c */ /* 0x000fe40003f26270 */
[----:B------:R-:W-:Y:S01]  /*12f0*/  R2UR UR4, R6 ;  /* 0x00000000060472ca */ /* 0x000fe200000e0000 */
[----:B------:R-:W-:Y:S01]  /*1300*/  WARPGROUP.ARRIVE ;  /* 0x00000000000079c5 */ /* 0x000fe20000000000 */
[----:B------:R-:W-:Y:S01]  /*1310*/  UMOV UR9, 0x40000040 ;  /* 0x4000004000097882 */ /* 0x000fe20000000000 */
[----:B------:R-:W-:Y:S01]  /*1320*/  UMOV UR11, 0x40000040 ;  /* 0x40000040000b7882 */ /* 0x000fe20000000000 */
[----:B------:R-:W-:Y:S01]  /*1330*/  UMOV UR17, UR9 ;  /* 0x0000000900117c82 */ /* 0x000fe20008000000 */
[----:B------:R-:W-:Y:S01]  /*1340*/  UMOV UR19, 0x40000040 ;  /* 0x4000004000137882 */ /* 0x000fe20000000000 */
[----:B------:R-:W-:Y:S01]  /*1350*/  UMOV UR13, UR9 ;  /* 0x00000009000d7c82 */ /* 0x000fe20008000000 */
[----:B------:R-:W-:Y:S01]  /*1360*/  UMOV UR15, 0x40000040 ;  /* 0x40000040000f7882 */ /* 0x000fe20000000000 */
[----:B------:R-:W-:-:S05]  /*1370*/  UMOV UR23, UR11 ;  /* 0x0000000b00177c82 */ /* 0x000fca0008000000 */
[----:B------:R-:W-:-:S04]  /*1380*/  UIADD3 UR4, UR4, 0x30100, URZ ;  /* 0x0003010004047890 */ /* 0x000fc8000fffe03f */
[----:B------:R-:W-:-:S04]  /*1390*/  USHF.R.U32.HI UR4, URZ, 0x4, UR4 ;  /* 0x000000043f047899 */ /* 0x000fc80008011604 */
[----:B------:R-:W-:Y:S02]  /*13a0*/  ULOP3.LUT UR5, UR4, 0x3fff, URZ, 0xc0, !UPT ;  /* 0x00003fff04057892 */ /* 0x000fe4000f8ec03f */
[----:B------:R-:W-:Y:S02]  /*13b0*/  ULOP3.LUT UR4, UR41, 0x10000, URZ, 0xfc, !UPT ;  /* 0x0001000029047892 */ /* 0x000fe4000f8efc3f */
[----:B------:R-:W-:Y:S02]  /*13c0*/  ULOP3.LUT UR5, UR5, 0x10000, URZ, 0xfc, !UPT ;  /* 0x0001000005057892 */ /* 0x000fe4000f8efc3f */
[----:B------:R-:W-:Y:S02]  /*13d0*/  UIMAD UR8, UR39, 0x1800, UR4 ;  /* 0x00001800270878a4 */ /* 0x000fe4000f8e0204 */
[----:B------:R-:W-:Y:S02]  /*13e0*/  UIMAD UR6, UR39, 0x300, UR5 ;  /* 0x00000300270678a4 */ /* 0x000fe4000f8e0205 */
[----:B------:R-:W-:-:S02]  /*13f0*/  UIADD3 UR7, UR8, 0x400, URZ ;  /* 0x0000040008077890 */ /* 0x000fc4000fffe03f */
[----:B------:R-:W-:Y:S01]  /*1400*/  UIADD3 UR18, UR6, 0x80, URZ ;  /* 0x0000008006127890 */ /* 0x000fe2000fffe03f */
[----:B------:R-:W-:Y:S02]  /*1410*/  UMOV UR16, UR8 ;  /* 0x0000000800107c82 */ /* 0x000fe40008000000 */
[----:B------:R-:W-:Y:S01]  /*1420*/  UMOV UR10, UR6 ;  /* 0x00000006000a7c82 */ /* 0x000fe20008000000 */
[----:B------:R-:W-:Y:S01]  /*1430*/  UIADD3 UR14, UR6, 0x100, URZ ;  /* 0x00000100060e7890 */ /* 0x000fe2000fffe03f */
[----:B------:R-:W-:Y:S01]  /*1440*/  IGMMA.64x16x32.S8.S8 R88, gdesc[UR8], RZ, !UPT, gsb0 ;  /* 0x00600000085879f1 */ /* 0x000fe2000c0410ff */
[----:B------:R-:W-:Y:S01]  /*1450*/  UMOV UR12, UR8 ;  /* 0x00000008000c7c82 */ /* 0x000fe20008000000 */
[----:B------:R-:W-:Y:S01]  /*1460*/  UMOV UR22, UR10 ;  /* 0x0000000a00167c82 */ /* 0x000fe20008000000 */
[----:B------:R-:W-:Y:S02]  /*1470*/  WARPGROUP.DEPBAR.LE gsb0, 0x0 ;  /* 0x00008000000079c5 */ /* 0x000fe40000010000 */
[----:B------:R-:W-:-:S06]  /*1480*/  WARPGROUP.ARRIVE ;  /* 0x00000000000079c5 */ /* 0x000fcc0000000000 */
[----:B------:R-:W-:Y:S03]  /*1490*/  IGMMA.64x16x32.S8.S8 R64, gdesc[UR16], RZ, !UPT, gsb0 ;  /* 0x00600000104079f1 */ /* 0x000fe6000c0410ff */
[----:B------:R-:W-:Y:S02]  /*14a0*/  WARPGROUP.DEPBAR.LE gsb0, 0x0 ;  /* 0x00008000000079c5 */ /* 0x000fe40000010000 */
[----:B------:R-:W-:-:S06]  /*14b0*/  WARPGROUP.ARRIVE ;  /* 0x00000000000079c5 */ /* 0x000fcc0000000000 */
[----:B------:R-:W-:Y:S01]  /*14c0*/  IGMMA.64x16x32.S8.S8 R40, gdesc[UR12], RZ, !UPT, gsb0 ;  /* 0x006000000c2879f1 */ /* 0x000fe2000c0410ff */
[----:B------:R-:W-:Y:S01]  /*14d0*/  UMOV UR12, UR7 ;  /* 0x00000007000c7c82 */ /* 0x000fe20008000000 */
[----:B------:R-:W-:Y:S01]  /*14e0*/  UMOV UR13, 0x40000040 ;  /* 0x40000040000d7882 */ /* 0x000fe20000000000 */
[----:B------:R-:W-:Y:S01]  /*14f0*/  UMOV UR16, UR12 ;  /* 0x0000000c00107c82 */ /* 0x000fe20008000000 */
[----:B------:R-:W-:Y:S01]  /*1500*/  UMOV UR17, UR13 ;  /* 0x0000000d00117c82 */ /* 0x000fe20008000000 */
[----:B------:R-:W-:Y:S01]  /*1510*/  UMOV UR20, UR12 ;  /* 0x0000000c00147c82 */ /* 0x000fe20008000000 */
[----:B------:R-:W-:Y:S01]  /*1520*/  UMOV UR21, UR13 ;  /* 0x0000000d00157c82 */ /* 0x000fe20008000000 */
[----:B------:R-:W-:Y:S01]  /*1530*/  UIADD3 UR7, UR8, 0x800, URZ ;  /* 0x0000080008077890 */ /* 0x000fe2000fffe03f */
[----:B------:R-:W-:Y:S02]  /*1540*/  WARPGROUP.DEPBAR.LE gsb0, 0x0 ;  /* 0x00008000000079c5 */ /* 0x000fe40000010000 */
[----:B------:R-:W-:-:S06]  /*1550*/  WARPGROUP.ARRIVE ;  /* 0x00000000000079c5 */ /* 0x000fcc0000000000 */
[----:B------:R-:W-:Y:S03]  /*1560*/  IGMMA.64x16x32.S8.S8 R32, gdesc[UR12], RZ, !UPT, gsb0 ;  /* 0x006000000c2079f1 */ /* 0x000fe6000c0410ff */
[----:B------:R-:W-:Y:S02]  /*1570*/  WARPGROUP.DEPBAR.LE gsb0, 0x0 ;  /* 0x00008000000079c5 */ /* 0x000fe40000010000 */
[----:B------:R-:W-:-:S06]  /*1580*/  WARPGROUP.ARRIVE ;  /* 0x00000000000079c5 */ /* 0x000fcc0000000000 */
[----:B------:R-:W-:Y:S03]  /*1590*/  IGMMA.64x16x32.S8.S8 R56, gdesc[UR16], RZ, !UPT, gsb0 ;  /* 0x00600000103879f1 */ /* 0x000fe6000c0410ff */
[----:B------:R-:W-:Y:S02]  /*15a0*/  WARPGROUP.DEPBAR.LE gsb0, 0x0 ;  /* 0x00008000000079c5 */ /* 0x000fe40000010000 */
[----:B------:R-:W-:-:S06]  /*15b0*/  WARPGROUP.ARRIVE ;  /* 0x00000000000079c5 */ /* 0x000fcc0000000000 */
[----:B------:R-:W-:Y:S01]  /*15c0*/  IGMMA.64x16x32.S8.S8 R80, gdesc[UR20], RZ, !UPT, gsb0 ;  /* 0x00600000145079f1 */ /* 0x000fe2000c0410ff */
[----:B------:R-:W-:Y:S01]  /*15d0*/  UMOV UR22, UR10 ;  /* 0x0000000a00167c82 */ /* 0x000fe20008000000 */
[----:B------:R-:W-:Y:S01]  /*15e0*/  UMOV UR23, UR11 ;  /* 0x0000000b00177c82 */ /* 0x000fe20008000000 */
[----:B------:R-:W-:Y:S01]  /*15f0*/  UMOV UR20, UR7 ;  /* 0x0000000700147c82 */ /* 0x000fe20008000000 */
[----:B------:R-:W-:Y:S01]  /*1600*/  UMOV UR21, 0x40000040 ;  /* 0x4000004000157882 */ /* 0x000fe20000000000 */
[----:B------:R-:W-:Y:S01]  /*1610*/  UMOV UR16, UR20 ;  /* 0x0000001400107c82 */ /* 0x000fe20008000000 */
[----:B------:R-:W-:Y:S01]  /*1620*/  UMOV UR17, UR21 ;  /* 0x0000001500117c82 */ /* 0x000fe20008000000 */
[----:B------:R-:W-:Y:S01]  /*1630*/  UMOV UR12, UR20 ;  /* 0x00000014000c7c82 */ /* 0x000fe20008000000 */
[----:B------:R-:W-:Y:S01]  /*1640*/  UMOV UR13, UR21 ;  /* 0x00000015000d7c82 */ /* 0x000fe20008000000 */
[----:B------:R-:W-:Y:S01]  /*1650*/  UIADD3 UR7, UR8, 0x402, URZ ;  /* 0x0000040208077890 */ /* 0x000fe2000fffe03f */
[----:B------:R-:W-:-:S02]  /*1660*/  WARPGROUP.DEPBAR.LE gsb0, 0x0 ;  /* 0x00008000000079c5 */ /* 0x000fc40000010000 */
[----:B------:R-:W-:-:S06]  /*1670*/  WARPGROUP.ARRIVE ;  /* 0x00000000000079c5 */ /* 0x000fcc0000000000 */
[----:B------:R-:W-:Y:S01]  /*1680*/  IGMMA.64x16x32.S8.S8 R72, gdesc[UR20], RZ, !UPT, gsb0 ;  /* 0x00600000144879f1 */ /* 0x000fe2000c0410ff */
[----:B------:R-:W-:Y:S01]  /*1690*/  UIADD3 UR22, UR6, 0x82, URZ ;  /* 0x0000008206167890 */ /* 0x000fe2000fffe03f */
[----:B------:R-:W-:Y:S01]  /*16a0*/  UMOV UR23, 0x40000040 ;  /* 0x4000004000177882 */ /* 0x000fe20000000000 */
[----:B------:R-:W-:Y:S02]  /*16b0*/  WARPGROUP.DEPBAR.LE gsb0, 0x0 ;  /* 0x00008000000079c5 */ /* 0x000fe40000010000 */
[----:B------:R-:W-:-:S06]  /*16c0*/  WARPGROUP.ARRIVE ;  /* 0x00000000000079c5 */ /* 0x000fcc0000000000 */
[----:B------:R-:W-:Y:S01]  /*16d0*/  IGMMA.64x16x32.S8.S8 R48, gdesc[UR16], RZ, !UPT, gsb0 ;  /* 0x00600000103079f1 */ /* 0x000fe2000c0410ff */
[----:B------:R-:W-:Y:S02]  /*16e0*/  UIADD3 UR16, UR8, 0x2, URZ ;  /* 0x0000000208107890 */ /* 0x000fe4000fffe03f */
[----:B------:R-:W-:Y:S01]  /*16f0*/  UIADD3 UR18, UR6, 0x2, URZ ;  /* 0x0000000206127890 */ /* 0x000fe2000fffe03f */
[----:B------:R-:W-:Y:S01]  /*1700*/  UMOV UR17, 0x40000040 ;  /* 0x4000004000117882 */ /* 0x000fe20000000000 */
[----:B------:R-:W-:Y:S01]  /*1710*/  UMOV UR19, 0x40000040 ;  /* 0x4000004000137882 */ /* 0x000fe20000000000 */
[----:B------:R-:W-:Y:S02]  /*1720*/  UMOV UR21, UR17 ;  /* 0x0000001100157c82 */ /* 0x000fe40008000000 */
[----:B------:R-:W-:Y:S01]  /*1730*/  UMOV UR20, UR16 ;  /* 0x0000001000147c82 */ /* 0x000fe20008000000 */
[----:B------:R-:W-:Y:S02]  /*1740*/  WARPGROUP.DEPBAR.LE gsb0, 0x0 ;  /* 0x00008000000079c5 */ /* 0x000fe40000010000 */
[----:B------:R-:W-:-:S06]  /*1750*/  WARPGROUP.ARRIVE ;  /* 0x00000000000079c5 */ /* 0x000fcc0000000000 */
[----:B------:R-:W-:Y:S01]  /*1760*/  IGMMA.64x16x32.S8.S8 R24, gdesc[UR12], RZ, !UPT, gsb0 ;  /* 0x006000000c1879f1 */ /* 0x000fe2000c0410ff */
[----:B------:R-:W-:Y:S01]  /*1770*/  UIADD3 UR14, UR6, 0x102, URZ ;  /* 0x00000102060e7890 */ /* 0x000fe2000fffe03f */
[----:B------:R-:W-:Y:S01]  /*1780*/  UMOV UR12, UR16 ;  /* 0x00000010000c7c82 */ /* 0x000fe20008000000 */
[----:B------:R-:W-:Y:S01]  /*1790*/  UMOV UR13, UR17 ;  /* 0x00000011000d7c82 */ /* 0x000fe20008000000 */
[----:B------:R-:W-:Y:S01]  /*17a0*/  UMOV UR15, 0x40000040 ;  /* 0x40000040000f7882 */ /* 0x000fe20000000000 */
[----:B------:R-:W-:Y:S02]  /*17b0*/  WARPGROUP.DEPBAR.LE gsb0, 0x0 ;  /* 0x00008000000079c5 */ /* 0x000fe40000010000 */
[----:B------:R-:W-:-:S06]  /*17c0*/  WARPGROUP.ARRIVE ;  /* 0x00000000000079c5 */ /* 0x000fcc0000000000 */
[----:B------:R-:W-:Y:S03]  /*17d0*/  IGMMA.64x16x32.S8.S8 R88, gdesc[UR16], R88, gsb0 ;  /* 0x00600000105879f1 */ /* 0x000fe60008041058 */
[----:B------:R-:W-:Y:S02]  /*17e0*/  WARPGROUP.DEPBAR.LE gsb0, 0x0 ;  /* 0x00008000000079c5 */ /* 0x000fe40000010000 */
[----:B------:R-:W-:-:S06]  /*17f0*/  WARPGROUP.ARRIVE ;  /* 0x00000000000079c5 */ /* 0x000fcc0000000000 */
[----:B------:R-:W-:Y:S03]  /*1800*/  IGMMA.64x16x32.S8.S8 R64, gdesc[UR20], R64, gsb0 ;  /* 0x00600000144079f1 */ /* 0x000fe60008041040 */
[----:B------:R-:W-:Y:S02]  /*1810*/  WARPGROUP.DEPBAR.LE gsb0, 0x0 ;  /* 0x00008000000079c5 */ /* 0x000fe40000010000 */
[----:B------:R-:W-:-:S06]  /*1820*/  WARPGROUP.ARRIVE ;  /* 0x00000000000079c5 */ /* 0x000fcc0000000000 */
[----:B------:R-:W-:Y:S01]  /*1830*/  IGMMA.64x16x32.S8.S8 R40, gdesc[UR12], R40, gsb0 ;  /* 0x006000000c2879f1 */ /* 0x000fe20008041028 */
        /* <DEDUP_REMOVED lines=25> */
[----:B------:R-:W-:Y:S01]  /*19d0*/  IGMMA.64x16x32.S8.S8 R72, gdesc[UR16], R72, gsb0 ;  /* 0x00600000104879f1 */ /* 0x000fe20008041048 */
[----:B------:R-:W-:Y:S02]  /*19e0*/  UIADD3 UR16, UR8, 0x4, URZ ;  /* 0x0000000408107890 */ /* 0x000fe4000fffe03f */
[----:B------:R-:W-:Y:S01]  /*19f0*/  UIADD3 UR18, UR6, 0x4, URZ ;  /* 0x0000000406127890 */ /* 0x000fe2000fffe03f */
[----:B------:R-:W-:Y:S01]  /*1a00*/  UMOV UR17, 0x40000040 ;  /* 0x4000004000117882 */ /* 0x000fe20000000000 */
[----:B------:R-:W-:Y:S01]  /*1a10*/  UMOV UR19, 0x40000040 ;  /* 0x4000004000137882 */ /* 0x000fe20000000000 */
[----:B------:R-:W-:Y:S02]  /*1a20*/  WARPGROUP.DEPBAR.LE gsb0, 0x0 ;  /* 0x00008000000079c5 */ /* 0x000fe40000010000 */
[----:B------:R-:W-:-:S06]  /*1a30*/  WARPGROUP.ARRIVE ;  /* 0x00000000000079c5 */ /* 0x000fcc0000000000 */
[----:B------:R-:W-:Y:S01]  /*1a40*/  IGMMA.64x16x32.S8.S8 R48, gdesc[UR20], R48, gsb0 ;  /* 0x00600000143079f1 */ /* 0x000fe20008041030 */
[----:B------:R-:W-:Y:S01]  /*1a50*/  UIADD3 UR22, UR6, 0x84, URZ ;  /* 0x0000008406167890 */ /* 0x000fe2000fffe03f */
[----:B------:R-:W-:Y:S01]  /*1a60*/  UMOV UR20, UR16 ;  /* 0x0000001000147c82 */ /* 0x000fe20008000000 */
[----:B------:R-:W-:Y:S01]  /*1a70*/  UMOV UR21, UR17 ;  /* 0x0000001100157c82 */ /* 0x000fe20008000000 */
        /* <DEDUP_REMOVED lines=251> */
[----:B------:R-:W-:Y:S02]  /*2a30*/  WARPGROUP.DEPBAR.LE gsb0, 0x0 ;  /* 0x00008000000079c5 */ /* 0x000fe40000010000 */
[----:B------:R-:W-:-:S06]  /*2a40*/  WARPGROUP.ARRIVE ;  /* 0x00000000000079c5 */ /* 0x000fcc0000000000 */
[----:B------:R-:W-:Y:S01]  /*2a50*/  IGMMA.64x16x32.S8.S8 R72, gdesc[UR16], R72, gsb0 ;  /* 0x00600000104879f1 */ /* 0x000fe20008041048 */
[----:B------:R-:W-:Y:S01]  /*2a60*/  UIADD3 UR18, UR6, 0x206, URZ ;  /* 0x0000020606127890 */ /* 0x000fe2000fffe03f */
[----:B------:R-:W-:Y:S01]  /*2a70*/  UMOV UR19, 0x40000040 ;  /* 0x4000004000137882 */ /* 0x000fe20000000000 */
        /* <DEDUP_REMOVED lines=8> */
[----:B------:R-:W-:Y:S02]  /*2b00*/  UIADD3 UR12, UR8, 0xc06, URZ ;  /* 0x00000c06080c7890 */ /* 0x000fe4000fffe03f */
[----:B------:R-:W-:Y:S01]  /*2b10*/  UIADD3 UR14, UR6, 0x186, URZ ;  /* 0x00000186060e7890 */ /* 0x000fe2000fffe03f */
[----:B------:R-:W-:Y:S01]  /*2b20*/  UMOV UR13, 0x40000040 ;  /* 0x40000040000d7882 */ /* 0x000fe20000000000 */
[----:B------:R-:W-:Y:S01]  /*2b30*/  UMOV UR15, 0x40000040 ;  /* 0x40000040000f7882 */ /* 0x000fe20000000000 */
[----:B------:R-:W-:Y:S02]  /*2b40*/  UMOV UR17, UR13 ;  /* 0x0000000d00117c82 */ /* 0x000fe40008000000 */
[----:B------:R-:W-:Y:S01]  /*2b50*/  UMOV UR16, UR12 ;  /* 0x0000000c00107c82 */ /* 0x000fe20008000000 */
[----:B------:R-:W-:Y:S01]  /*2b60*/  UMOV UR20, UR12 ;  /* 0x0000000c00147c82 */ /* 0x000fe20008000000 */
[----:B------:R-:W-:Y:S01]  /*2b70*/  UMOV UR21, UR13 ;  /* 0x0000000d00157c82 */ /* 0x000fe20008000000 */
[----:B------:R-:W-:-:S02]  /*2b80*/  UIADD3 UR6, UR8, 0x1006, URZ ;  /* 0x0000100608067890 */ /* 0x000fc4000fffe03f */
        /* <DEDUP_REMOVED lines=29> */
[----:B------:R-:W-:Y:S02]  /*2d60*/  WARPGROUP.DEPBAR.LE gsb0, 0x0 ;  /* 0x00008000000079c5 */ /* 0x000fe40000010000 */
[----:B------:R-:W-:-:S06]  /*2d70*/  WARPGROUP.ARRIVE ;  /* 0x00000000000079c5 */ /* 0x000fcc0000000000 */
[----:B------:R-:W-:Y:S01]  /*2d80*/  IGMMA.64x16x32.S8.S8 R72, gdesc[UR12], R72, gsb0 ;  /* 0x006000000c4879f1 */ /* 0x000fe20008041048 */
        /* <DEDUP_REMOVED lines=9> */
[----:B------:R-:W-:Y:S05]  /*2e20*/  @!P1 BRA `(.L_x_18) ;  /* 0x0000001c00589947 */ /* 0x000fea0003800000 */
[----:B------:R-:W-:Y:S02]  /*2e30*/  UIADD3 UR6, UR39, 0x1, URZ ;  /* 0x0000000127067890 */ /* 0x000fe4000fffe03f */
[----:B------:R-:W-:Y:S02]  /*2e40*/  IMAD.U32 R3, RZ, RZ, UR39 ;  /* 0x00000027ff037e24 */ /* 0x000fe4000f8e00ff */
[----:B------:R-:W-:-:S04]  /*2e50*/  UISETP.NE.AND UP0, UPT, UR6, 0x2, UPT ;  /* 0x000000020600788c */ /* 0x000fc8000bf05270 */
[----:B------:R-:W-:Y:S02]  /*2e60*/  USEL UR7, URZ, 0x1, UP0 ;  /* 0x000000013f077887 */ /* 0x000fe40008000000 */
[----:B------:R-:W-:Y:S02]  /*2e70*/  USEL UR6, UR6, URZ, UP0 ;  /* 0x0000003f06067287 */ /* 0x000fe40008000000 */
[----:B------:R-:W-:-:S06]  /*2e80*/  ULOP3.LUT UR7, UR38, UR7, URZ, 0x3c, !UPT ;  /* 0x0000000726077292 */ /* 0x000fcc000f8e3c3f */
[----:B------:R-:W-:-:S07]  /*2e90*/  IMAD.U32 R7, RZ, RZ, UR7 ;  /* 0x00000007ff077e24 */ /* 0x000fce000f8e00ff */
.L_x_25:
[----:B0-----:R-:W-:Y:S05]  /*2ea0*/  @!P0 BRA `(.L_x_19) ;  /* 0x0000000000048947 */ /* 0x001fea0003800000 */
[----:B------:R-:W-:Y:S01]  /*2eb0*/  BPT.TRAP 0x1 ;  /* 0x000000040000795c */ /* 0x000fe20000300000 */
.L_x_19:
[----:B------:R-:W0:Y:S01]  /*2ec0*/  S2UR UR8, SR_CgaCtaId ;  /* 0x00000000000879c3 */ /* 0x000e220000008800 */
[----:B------:R-:W-:Y:S01]  /*2ed0*/  UMOV UR7, 0x400 ;  /* 0x0000040000077882 */ /* 0x000fe20000000000 */
[----:B------:R-:W-:Y:S01]  /*2ee0*/  IMAD.U32 R5, RZ, RZ, UR6 ;  /* 0x00000006ff057e24 */ /* 0x000fe2000f8e00ff */
[----:B------:R-:W-:Y:S01]  /*2ef0*/  SHF.L.U32 R4, R7, 0x1f, RZ ;  /* 0x0000001f07047819 */ /* 0x000fe200000006ff */
[----:B0-----:R-:W-:-:S06]  /*2f00*/  ULEA UR7, UR8, UR7, 0x18 ;  /* 0x0000000708077291 */ /* 0x001fcc000f8ec03f */
[----:B------:R-:W-:-:S04]  /*2f10*/  IMAD.U32 R6, RZ, RZ, UR7 ;  /* 0x00000007ff067e24 */ /* 0x000fc8000f8e00ff */
[----:B------:R-:W-:-:S04]  /*2f20*/  IMAD R5, R5, 0x8, R6 ;  /* 0x0000000805057824 */ /* 0x000fc800078e0206 */
[----:B------:R0:W1:Y:S01]  /*2f30*/  SYNCS.PHASECHK.TRANS64.TRYWAIT P1, [R5+URZ], R4 ;  /* 0x00000004050075a7 */ /* 0x000062000802017f */
[----:B------:R-:W-:Y:S05]  /*2f40*/  @!P0 BRA `(.L_x_20) ;  /* 0x0000000000048947 */ /* 0x000fea0003800000 */
[----:B------:R-:W-:Y:S01]  /*2f50*/  BPT.TRAP 0x1 ;  /* 0x000000040000795c */ /* 0x000fe20000300000 */
.L_x_20:
[----:B-1----:R-:W-:Y:S05]  /*2f60*/  @P1 BRA `(.L_x_21) ;  /* 0x0000000000081947 */ /* 0x002fea0003800000 */
[----:B------:R-:W1:Y:S02]  /*2f70*/  SYNCS.PHASECHK.TRANS64.TRYWAIT P1, [R5+URZ], R4 ;  /* 0x00000004050075a7 */ /* 0x000e64000802017f */
[----:B-1----:R-:W-:Y:S05]  /*2f80*/  @!P1 BRA `(.L_x_22) ;  /* 0x0000008400389947 */ /* 0x002fea0003800000 */
.L_x_21:
[----:B------:R-:W-:Y:S01]  /*2f90*/  UIMAD UR8, UR6, 0x1800, UR4 ;  /* 0x00001800060878a4 */ /* 0x000fe2000f8e0204 */
[----:B------:R-:W-:Y:S01]  /*2fa0*/  WARPGROUP.ARRIVE ;  /* 0x00000000000079c5 */ /* 0x000fe20000000000 */
[----:B------:R-:W-:Y:S01]  /*2fb0*/  UIMAD UR10, UR6, 0x300, UR5 ;  /* 0x00000300060a78a4 */ /* 0x000fe2000f8e0205 */
[----:B------:R-:W-:Y:S01]  /*2fc0*/  UMOV UR9, 0x40000040 ;  /* 0x4000004000097882 */ /* 0x000fe20000000000 */
[----:B------:R-:W-:Y:S02]  /*2fd0*/  UMOV UR11, 0x40000040 ;  /* 0x40000040000b7882 */ /* 0x000fe40000000000 */
[----:B------:R-:W-:Y:S01]  /*2fe0*/  UIADD3 UR18, UR10, 0x80, URZ ;  /* 0x000000800a127890 */ /* 0x000fe2000fffe03f */
[----:B------:R-:W-:Y:S01]  /*2ff0*/  UMOV UR16, UR8 ;  /* 0x0000000800107c82 */ /* 0x000fe20008000000 */
[----:B------:R-:W-:Y:S01]  /*3000*/  UMOV UR17, UR9 ;  /* 0x0000000900117c82 */ /* 0x000fe20008000000 */
[----:B------:R-:W-:Y:S02]  /*3010*/  UMOV UR19, 0x40000040 ;  /* 0x4000004000137882 */ /* 0x000fe40000000000 */
[----:B------:R-:W-:Y:S01]  /*3020*/  IGMMA.64x16x32.S8.S8 R88, gdesc[UR8], R88, gsb0 ;  /* 0x00600000085879f1 */ /* 0x000fe20008041058 */
[----:B------:R-:W-:Y:S01]  /*3030*/  UIADD3 UR14, UR10, 0x100, URZ ;  /* 0x000001000a0e7890 */ /* 0x000fe2000fffe03f */
[----:B------:R-:W-:Y:S01]  /*3040*/  UMOV UR12, UR8 ;  /* 0x00000008000c7c82 */ /* 0x000fe20008000000 */
[----:B------:R-:W-:Y:S01]  /*3050*/  UMOV UR13, UR9 ;  /* 0x00000009000d7c82 */ /* 0x000fe20008000000 */
[----:B------:R-:W-:Y:S01]  /*3060*/  UMOV UR15, 0x40000040 ;  /* 0x40000040000f7882 */ /* 0x000fe20000000000 */
[----:B------:R-:W-:Y:S01]  /*3070*/  UIADD3 UR7, UR8, 0x400, URZ ;  /* 0x0000040008077890 */ /* 0x000fe2000fffe03f */
[----:B------:R-:W-:Y:S01]  /*3080*/  UMOV UR22, UR10 ;  /* 0x0000000a00167c82 */ /* 0x000fe20008000000 */
[----:B------:R-:W-:Y:S01]  /*3090*/  UMOV UR23, UR11 ;  /* 0x0000000b00177c82 */ /* 0x000fe20008000000 */
[----:B------:R-:W-:-:S02]  /*30a0*/  WARPGROUP.DEPBAR.LE gsb0, 0x0 ;  /* 0x00008000000079c5 */ /* 0x000fc40000010000 */
        /* <DEDUP_REMOVED lines=362> */
[----:B------:R-:W-:Y:S01]  /*4750*/  UIADD3 UR8, UR8, 0x1406, URZ ;  /* 0x0000140608087890 */ /* 0x000fe2000fffe03f */
[----:B------:R-:W-:-:S02]  /*4760*/  WARPGROUP.DEPBAR.LE gsb0, 0x0 ;  /* 0x00008000000079c5 */ /* 0x000fc40000010000 */
        /* <DEDUP_REMOVED lines=47> */
[----:B------:R-:W-:Y:S01]  /*4a60*/  BPT.TRAP 0x1 ;  /* 0x000000040000795c */ /* 0x000fe20000300000 */
.L_x_23:
[----:B01----:R-:W-:Y:S01]  /*4a70*/  IMAD R4, R3, 0x8, R6 ;  /* 0x0000000803047824 */ /* 0x003fe200078e0206 */
[----:B------:R-:W-:-:S03]  /*4a80*/  ISETP.GT.U32.AND P1, PT, R19, 0x1, PT ;  /* 0x000000011300780c */ /* 0x000fc60003f24070 */
[----:B------:R-:W-:-:S05]  /*4a90*/  VIADD R4, R4, 0x10 ;  /* 0x0000001004047836 */ /* 0x000fca0000000000 */
[----:B------:R-:W-:-:S04]  /*4aa0*/  PRMT R4, RZ, 0x654, R4 ;  /* 0x00000654ff047816 */ /* 0x000fc80000000004 */
[----:B------:R0:W-:Y:S01]  /*4ab0*/  SYNCS.ARRIVE.TRANS64.RED.A1T0 RZ, [R4+URZ], RZ ;  /* 0x000000ff04ff79a7 */ /* 0x0001e2000810043f */
[----:B------:R-:W-:Y:S05]  /*4ac0*/  @P1 BRA `(.L_x_24) ;  /* 0x0000000000041947 */ /* 0x000fea0003800000 */
[----:B------:R-:W-:Y:S01]  /*4ad0*/  BPT.TRAP 0x1 ;  /* 0x000000040000795c */ /* 0x000fe20000300000 */
.L_x_24:
[----:B------:R-:W-:Y:S01]  /*4ae0*/  UIADD3 UR6, UR6, 0x1, URZ ;  /* 0x0000000106067890 */ /* 0x000fe2000fffe03f */
[C---:B------:R-:W-:Y:S01]  /*4af0*/  ISETP.GT.AND P2, PT, R0.reuse, 0x1, PT ;  /* 0x000000010000780c */ /* 0x040fe20003f44270 */
[----:B------:R-:W-:Y:S02]  /*4b00*/  VIADD R3, R3, 0x1 ;  /* 0x0000000103037836 */ /* 0x000fe40000000000 */
[----:B------:R-:W-:Y:S01]  /*4b10*/  UISETP.NE.AND UP0, UPT, UR6, 0x2, UPT ;  /* 0x000000020600788c */ /* 0x000fe2000bf05270 */
[----:B------:R-:W-:Y:S02]  /*4b20*/  VIADD R0, R0, 0xffffffff ;  /* 0xffffffff00007836 */ /* 0x000fe40000000000 */
[C---:B------:R-:W-:Y:S01]  /*4b30*/  ISETP.NE.AND P1, PT, R3.reuse, 0x2, PT ;  /* 0x000000020300780c */ /* 0x040fe20003f25270 */
[----:B------:R-:W-:Y:S02]  /*4b40*/  USEL UR7, URZ, 0x1, UP0 ;  /* 0x000000013f077887 */ /* 0x000fe40008000000 */
[----:B------:R-:W-:Y:S01]  /*4b50*/  USEL UR6, UR6, URZ, UP0 ;  /* 0x0000003f06067287 */ /* 0x000fe20008000000 */
[----:B------:R-:W-:-:S03]  /*4b60*/  SEL R3, R3, RZ, P1 ;  /* 0x000000ff03037207 */ /* 0x000fc60000800000 */
[----:B------:R-:W-:Y:S01]  /*4b70*/  LOP3.LUT R7, R7, UR7, RZ, 0x3c, !PT ;  /* 0x0000000707077c12 */ /* 0x000fe2000f8e3cff */
[----:B------:R-:W-:Y:S07]  /*4b80*/  @P2 BRA `(.L_x_25) ;  /* 0xffffffe000c42947 */ /* 0x000fee000383ffff */
.L_x_18:
[----:B------:R-:W1:Y:S02]  /*4b90*/  LDC R0, c[0x0][0x28c] ;  /* 0x0000a300ff007b82 */ /* 0x000e640000000800 */
[----:B-1----:R-:W-:-:S13]  /*4ba0*/  ISETP.GE.AND P1, PT, R0, 0x1, PT ;  /* 0x000000010000780c */ /* 0x002fda0003f26270 */
[----:B------:R-:W-:Y:S05]  /*4bb0*/  @!P1 BRA `(.L_x_26) ;  /* 0x0000000000389947 */ /* 0x000fea0003800000 */
[----:B------:R-:W-:Y:S05]  /*4bc0*/  @!P0 BRA `(.L_x_27) ;  /* 0x0000000000048947 */ /* 0x000fea0003800000 */
[----:B------:R-:W-:Y:S01]  /*4bd0*/  BPT.TRAP 0x1 ;  /* 0x000000040000795c */ /* 0x000fe20000300000 */
.L_x_27:
[----:B------:R-:W-:Y:S01]  /*4be0*/  UISETP.LT.AND UP0, UPT, UR40, 0x1, UPT ;  /* 0x000000012800788c */ /* 0x000fe2000bf01270 */
[----:B------:R-:W-:-:S03]  /*4bf0*/  ISETP.GT.U32.AND P0, PT, R19, 0x1, PT ;  /* 0x000000011300780c */ /* 0x000fc60003f04070 */
[----:B------:R-:W-:-:S04]  /*4c00*/  USEL UR4, UR40, 0x1, UP0 ;  /* 0x0000000128047887 */ /* 0x000fc80008000000 */
[----:B------:R-:W-:-:S04]  /*4c10*/  UIADD3 UR4, UR39, UR40, -UR4 ;  /* 0x0000002827047290 */ /* 0x000fc8000fffe804 */
[----:B------:R-:W-:-:S04]  /*4c20*/  USHF.L.U32 UR4, UR4, 0x3, URZ ;  /* 0x0000000304047899 */ /* 0x000fc8000800063f */
[----:B------:R-:W-:-:S06]  /*4c30*/  ULOP3.LUT UR4, UR4, 0x8, URZ, 0xc0, !UPT ;  /* 0x0000000804047892 */ /* 0x000fcc000f8ec03f */
[----:B------:R-:W-:-:S05]  /*4c40*/  IMAD.U32 R3, RZ, RZ, UR4 ;  /* 0x00000004ff037e24 */ /* 0x000fca000f8e00ff */
[----:B------:R-:W-:-:S04]  /*4c50*/  IADD3 R0, R6, 0x10, R3 ;  /* 0x0000001006007810 */ /* 0x000fc80007ffe003 */
[----:B------:R-:W-:-:S04]  /*4c60*/  PRMT R0, RZ, 0x654, R0 ;  /* 0x00000654ff007816 */ /* 0x000fc80000000000 */
[----:B------:R1:W-:Y:S01]  /*4c70*/  SYNCS.ARRIVE.TRANS64.RED.A1T0 RZ, [R0+URZ], RZ ;  /* 0x000000ff00ff79a7 */ /* 0x0003e2000810043f */
[----:B------:R-:W-:Y:S05]  /*4c80*/  @P0 BRA `(.L_x_26) ;  /* 0x0000000000040947 */ /* 0x000fea0003800000 */
[----:B------:R-:W-:Y:S01]  /*4c90*/  BPT.TRAP 0x1 ;  /* 0x000000040000795c */ /* 0x000fe20000300000 */
.L_x_26:
[----:B------:R-:W2:Y:S01]  /*4ca0*/  LDC R6, c[0x0][0x288] ;  /* 0x0000a200ff067b82 */ /* 0x000ea20000000800 */
[--C-:B-1----:R-:W-:Y:S01]  /*4cb0*/  SHF.R.U32.HI R0, RZ, 0x7, R18.reuse ;  /* 0x00000007ff007819 */ /* 0x102fe20000011612 */
[----:B------:R-:W-:Y:S01]  /*4cc0*/  UIADD3 UR39, UR40, UR39, URZ ;  /* 0x0000002728277290 */ /* 0x000fe2000fffe03f */
[----:B0-----:R-:W-:Y:S01]  /*4cd0*/  LOP3.LUT R4, R18, 0x60, RZ, 0xc0, !PT ;  /* 0x0000006012047812 */ /* 0x001fe200078ec0ff */
[----:B------:R-:W-:Y:S01]  /*4ce0*/  IMAD R105, R105, 0x30, RZ ;  /* 0x0000003069697824 */ /* 0x000fe200078e02ff */
[----:B------:R-:W-:Y:S01]  /*4cf0*/  LOP3.LUT R0, R0, 0x1, RZ, 0xc0, !PT ;  /* 0x0000000100007812 */ /* 0x000fe200078ec0ff */
[----:B------:R-:W-:Y:S01]  /*4d00*/  USHF.R.U32.HI UR4, URZ, 0x1, UR39 ;  /* 0x000000013f047899 */ /* 0x000fe20008011627 */
[----:B------:R-:W-:Y:S01]  /*4d10*/  SHF.R.U32.HI R3, RZ, 0x2, R18 ;  /* 0x00000002ff037819 */ /* 0x000fe20000011612 */
[----:B------:R-:W-:Y:S01]  /*4d20*/  IMAD R11, R104, 0x180, RZ ;  /* 0x00000180680b7824 */ /* 0x000fe200078e02ff */
[----:B------:R-:W-:Y:S01]  /*4d30*/  SHF.R.U32.HI R10, RZ, 0x1, R4 ;  /* 0x00000001ff0a7819 */ /* 0x000fe20000011604 */
[----:B------:R-:W-:Y:S01]  /*4d40*/  IMAD.SHL.U32 R4, R0, 0x40, RZ ;  /* 0x0000004000047824 */ /* 0x000fe200078e00ff */
[----:B------:R-:W-:Y:S01]  /*4d50*/  LOP3.LUT R3, R3, 0x7, RZ, 0xc0, !PT ;  /* 0x0000000703037812 */ /* 0x000fe200078ec0ff */
[----:B------:R-:W-:Y:S01]  /*4d60*/  ULOP3.LUT UR4, UR4, 0x1, URZ, 0xc0, !UPT ;  /* 0x0000000104047892 */ /* 0x000fe2000f8ec03f */
[----:B------:R-:W-:Y:S01]  /*4d70*/  SHF.R.S32.HI R15, RZ, 0x1f, R103 ;  /* 0x0000001fff0f7819 */ /* 0x000fe20000011467 */
[----:B------:R-:W-:Y:S01]  /*4d80*/  ULDC UR8, c[0x0][0x284] ;  /* 0x0000a10000087ab9 */ /* 0x000fe20000000800 */
[--C-:B------:R-:W-:Y:S01]  /*4d90*/  IADD3 R5, RZ, -R10, -R3.reuse ;  /* 0x8000000aff057210 */ /* 0x100fe20007ffe803 */
[----:B------:R-:W-:Y:S01]  /*4da0*/  UISETP.GT.U32.AND UP1, UPT, UR39, 0x1, UPT ;  /* 0x000000012700788c */ /* 0x000fe2000bf24070 */
[----:B------:R-:W-:Y:S01]  /*4db0*/  LOP3.LUT R3, R4, 0x40, R3, 0xe2, !PT ;  /* 0x0000004004037812 */ /* 0x000fe200078ee203 */
[----:B------:R-:W-:Y:S01]  /*4dc0*/  UISETP.NE.U32.AND UP0, UPT, UR4, 0x1, UPT ;  /* 0x000000010400788c */ /* 0x000fe2000bf05070 */
[----:B------:R-:W-:Y:S01]  /*4dd0*/  LOP3.LUT R4, R18, 0x3, RZ, 0xc0, !PT ;  /* 0x0000000312047812 */ /* 0x000fe200078ec0ff */
[----:B------:R-:W-:Y:S01]  /*4de0*/  IMAD R14, R0, -0x40, R5 ;  /* 0xffffffc0000e7824 */ /* 0x000fe200078e0205 */
[----:B------:R-:W-:Y:S01]  /*4df0*/  ULDC.64 UR6, c[0x0][0x5d0] ;  /* 0x0001740000067ab9 */ /* 0x000fe20000000a00 */
[----:B------:R-:W-:Y:S01]  /*4e00*/  UISETP.LT.U32.AND UP1, UPT, UR40, 0x2, UP1 ;  /* 0x000000022800788c */ /* 0x000fe20008f21070 */
[----:B------:R-:W-:Y:S01]  /*4e10*/  IMAD.WIDE R8, R104, 0x180, RZ ;  /* 0x0000018068087825 */ /* 0x000fe200078e02ff */
[----:B--2---:R-:W-:Y:S01]  /*4e20*/  ISETP.GE.AND P0, PT, R105, R6, PT ;  /* 0x000000066900720c */ /* 0x004fe20003f06270 */
[----:B------:R-:W-:Y:S01]  /*4e30*/  UISETP.GT.U32.AND UP0, UPT, UR40, 0x1, !UP0 ;  /* 0x000000012800788c */ /* 0x000fe2000c704070 */
[C---:B------:R-:W-:Y:S01]  /*4e40*/  IADD3 R14, -R11.reuse, UR8, R14 ;  /* 0x000000080b0e7c10 */ /* 0x040fe2000fffe10e */
[----:B------:R-:W-:Y:S01]  /*4e50*/  IMAD R0, R4, -0x2, R6 ;  /* 0xfffffffe04007824 */ /* 0x000fe200078e0206 */
[----:B------:R-:W-:Y:S01]  /*4e60*/  ISETP.GE.OR P0, PT, R11, UR8, P0 ;  /* 0x000000080b007c0c */ /* 0x000fe20008706670 */
[----:B------:R-:W-:Y:S01]  /*4e70*/  IMAD.SHL.U32 R6, R18, 0x2, RZ ;  /* 0x0000000212067824 */ /* 0x000fe200078e00ff */
[----:B------:R-:W-:Y:S01]  /*4e80*/  USEL UR5, URZ, 0x1, !UP1 ;  /* 0x000000013f057887 */ /* 0x000fe2000c800000 */
[----:B------:R-:W-:Y:S01]  /*4e90*/  IMAD R4, R15, UR6, RZ ;  /* 0x000000060f047c24 */ /* 0x000fe2000f8e02ff */
[----:B------:R-:W-:Y:S01]  /*4ea0*/  USEL UR4, URZ, 0x1, !UP0 ;  /* 0x000000013f047887 */ /* 0x000fe2000c000000 */
[----:B------:R-:W-:Y:S01]  /*4eb0*/  LOP3.LUT R111, R8, R3, R10, 0xfe, !PT ;  /* 0x00000003086f7212 */ /* 0x000fe200078efe0a */
[----:B------:R-:W-:Y:S01]  /*4ec0*/  ULOP3.LUT UR39, UR39, 0x1, URZ, 0xc0, !UPT ;  /* 0x0000000127277892 */ /* 0x000fe2000f8ec03f */
[----:B------:R-:W-:Y:S01]  /*4ed0*/  LOP3.LUT R6, R105, 0x6, R6, 0xf8, !PT ;  /* 0x0000000669067812 */ /* 0x000fe200078ef806 */
[----:B------:R-:W-:Y:S01]  /*4ee0*/  IMAD R13, R103, UR7, R4 ;  /* 0x00000007670d7c24 */ /* 0x000fe2000f8e0204 */
[----:B------:R-:W-:Y:S01]  /*4ef0*/  ULOP3.LUT UR38, UR4, UR38, UR5, 0x96, !UPT ;  /* 0x0000002604267292 */ /* 0x000fe2000f8e9605 */
[----:B------:R-:W-:Y:S01]  /*4f00*/  IMAD.IADD R3, R0, 0x1, -R105 ;  /* 0x0000000100037824 */ /* 0x000fe200078e0a69 */
[----:B------:R-:W-:Y:S01]  /*4f10*/  SHF.R.S32.HI R7, RZ, 0x1f, R6 ;  /* 0x0000001fff077819 */ /* 0x000fe20000011406 */
[----:B------:R-:W-:-:S02]  /*4f20*/  IMAD.MOV.U32 R0, RZ, RZ, -0x1 ;  /* 0xffffffffff007424 */ /* 0x000fc400078e00ff */
[----:B------:R-:W-:-:S04]  /*4f30*/  IMAD.WIDE.U32 R4, R103, UR6, R6 ;  /* 0x0000000667047c25 */ /* 0x000fc8000f8e0006 */
[----:B------:R-:W-:Y:S01]  /*4f40*/  IMAD.IADD R5, R5, 0x1, R13 ;  /* 0x0000000105057824 */ /* 0x000fe200078e020d */
[----:B------:R-:W-:Y:S06]  /*4f50*/  @P0 BRA `(.L_x_28) ;  /* 0x00000048000c0947 */ /* 0x000fec0003800000 */
[----:B------:R-:W0:Y:S01]  /*4f60*/  LDC.64 R108, c[0x0][0x5c8] ;  /* 0x00017200ff6c7b82 */ /* 0x000e220000000a00 */
[----:B-----5:R-:W-:Y:S01]  /*4f70*/  ISETP.NE.AND P0, PT, R23, RZ, PT ;  /* 0x000000ff1700720c */ /* 0x020fe20003f05270 */
[----:B------:R-:W-:Y:S01]  /*4f80*/  BSSY B0, `(.L_x_28) ;  /* 0x0000480000007945 */ /* 0x000fe20003800000 */
[-C--:B0-----:R-:W-:Y:S02]  /*4f90*/  IMAD R10, R9, R108.reuse, RZ ;  /* 0x0000006c090a7224 */ /* 0x081fe400078e02ff */
[----:B------:R-:W-:-:S04]  /*4fa0*/  IMAD.WIDE.U32 R12, R111, R108, R4 ;  /* 0x0000006c6f0c7225 */ /* 0x000fc800078e0004 */
[----:B------:R-:W-:-:S04]  /*4fb0*/  IMAD R5, R111, R109, R10 ;  /* 0x0000006d6f057224 */ /* 0x000fc800078e020a */
[----:B------:R-:W-:Y:S01]  /*4fc0*/  IMAD.IADD R110, R13, 0x1, R5 ;  /* 0x000000010d6e7824 */ /* 0x000fe200078e0205 */
[----:B------:R-:W-:Y:S06]  /*4fd0*/  @!P0 BRA `(.L_x_29) ;  /* 0x0000003000c48947 */ /* 0x000fec0003800000 */
[----:B------:R-:W0:Y:S01]  /*4fe0*/  LDC.64 R106, c[0x0][0x5b0] ;  /* 0x00016c00ff6a7b82 */ /* 0x000e220000000a00 */
[----:B------:R-:W-:Y:S01]  /*4ff0*/  ULDC.64 UR4, c[0x0][0x5b8] ;  /* 0x00016e0000047ab9 */ /* 0x000fe20000000a00 */
[----:B------:R-:W-:Y:S01]  /*5000*/  ISETP.GE.AND P1, PT, R14, 0x1, PT ;  /* 0x000000010e00780c */ /* 0x000fe20003f26270 */
[----:B------:R-:W-:Y:S01]  /*5010*/  IMAD R4, R15, UR4, RZ ;  /* 0x000000040f047c24 */ /* 0x000fe2000f8e02ff */
[----:B------:R-:W-:Y:S01]  /*5020*/  IADD3 R117, P2, R111, 0x80, RZ ;  /* 0x000000806f757810 */ /* 0x000fe20007f5e0ff */
[----:B------:R-:W-:Y:S01]  /*5030*/  IMAD.WIDE.U32 R20, R103, UR4, R6 ;  /* 0x0000000467147c25 */ /* 0x000fe2000f8e0006 */
[----:B------:R-:W-:Y:S01]  /*5040*/  ISETP.LT.OR P4, PT, R3, 0x1, !P1 ;  /* 0x000000010300780c */ /* 0x000fe20004f81670 */
[----:B------:R-:W-:Y:S01]  /*5050*/  BSSY B1, `(.L_x_30) ;  /* 0x0000010000017945 */ /* 0x000fe20003800000 */
[----:B------:R-:W1:Y:S01]  /*5060*/  LDC.64 R104, c[0x0][0x5a8] ;  /* 0x00016a00ff687b82 */ /* 0x000e620000000a00 */
[----:B------:R-:W-:Y:S01]  /*5070*/  IMAD R103, R103, UR5, R4 ;  /* 0x0000000567677c24 */ /* 0x000fe2000f8e0204 */
[----:B------:R-:W-:Y:S01]  /*5080*/  IADD3 R119, P3, R111, 0x100, RZ ;  /* 0x000001006f777810 */ /* 0x000fe20007f7e0ff */
[----:B------:R-:W-:-:S02]  /*5090*/  IMAD.MOV.U32 R108, RZ, RZ, R20 ;  /* 0x000000ffff6c7224 */ /* 0x000fc400078e0014 */
[----:B------:R-:W-:Y:S02]  /*50a0*/  IMAD.IADD R109, R21, 0x1, R103 ;  /* 0x00000001156d7824 */ /* 0x000fe400078e0267 */
[----:B------:R-:W-:Y:S02]  /*50b0*/  IMAD.X R7, RZ, RZ, R9, P2 ;  /* 0x000000ffff077224 */ /* 0x000fe400010e0609 */
[-C--:B0-----:R-:W-:Y:S01]  /*50c0*/  IMAD R6, R9, R106.reuse, RZ ;  /* 0x0000006a09067224 */ /* 0x081fe200078e02ff */
[----:B------:R-:W-:Y:S01]  /*50d0*/  SHF.L.U64.HI R11, R106, 0x3, R107 ;  /* 0x000000036a0b7819 */ /* 0x000fe2000001026b */
[----:B------:R-:W-:-:S04]  /*50e0*/  IMAD.WIDE.U32 R4, R111, R106, R108 ;  /* 0x0000006a6f047225 */ /* 0x000fc800078e006c */
[----:B------:R-:W-:Y:S01]  /*50f0*/  IMAD R15, R111, R107, R6 ;  /* 0x0000006b6f0f7224 */ /* 0x000fe200078e0206 */
[----:B-1----:R-:W-:Y:S01]  /*5100*/  IADD3 R4, P0, R4, R104, RZ ;  /* 0x0000006804047210 */ /* 0x002fe20007f1e0ff */
[----:B------:R-:W-:-:S03]  /*5110*/  IMAD.SHL.U32 R10, R106, 0x8, RZ ;  /* 0x000000086a0a7824 */ /* 0x000fc600078e00ff */
[----:B------:R-:W-:Y:S01]  /*5120*/  IADD3.X R5, R105, R5, R15, P0, !PT ;  /* 0x0000000569057210 */ /* 0x000fe200007fe40f */
[----:B------:R-:W-:Y:S08]  /*5130*/  @P4 BRA `(.L_x_31) ;  /* 0x0000000000044947 */ /* 0x000ff00003800000 */
[----:B------:R0:W5:Y:S02]  /*5140*/  LDG.E.U8 R102, desc[UR36][R4.64] ;  /* 0x0000002404667981 */ /* 0x000164000c1e1100 */
.L_x_31:
[----:B------:R-:W-:Y:S05]  /*5150*/  BSYNC B1 ;  /* 0x0000000000017941 */ /* 0x000fea0003800000 */
.L_x_30:
[----:B------:R-:W-:Y:S01]  /*5160*/  ULDC.64 UR4, c[0x0][0x5c0] ;  /* 0x0001700000047ab9 */ /* 0x000fe20000000a00 */
[----:B------:R-:W-:Y:S01]  /*5170*/  ISETP.GE.AND P2, PT, R14, 0x89, PT ;  /* 0x000000890e00780c */ /* 0x000fe20003f46270 */
[-C--:B------:R-:W-:Y:S01]  /*5180*/  IMAD R8, R7, R106.reuse, RZ ;  /* 0x0000006a07087224 */ /* 0x080fe200078e02ff */
[----:B------:R-:W-:Y:S01]  /*5190*/  IADD3 R12, P0, R12, UR4, RZ ;  /* 0x000000040c0c7c10 */ /* 0x000fe2000ff1e0ff */
[----:B------:R-:W-:Y:S01]  /*51a0*/  IMAD.WIDE.U32 R6, R111, R106, R10 ;  /* 0x0000006a6f067225 */ /* 0x000fe200078e000a */
[----:B------:R-:W-:Y:S02]  /*51b0*/  BSSY B1, `(.L_x_32) ;  /* 0x0000020000017945 */ /* 0x000fe40003800000 */
[----:B------:R-:W-:Y:S01]  /*51c0*/  IADD3.X R13, R110, UR5, RZ, P0, !PT ;  /* 0x000000056e0d7c10 */ /* 0x000fe200087fe4ff */
[----:B------:R-:W-:Y:S01]  /*51d0*/  IMAD.X R21, RZ, RZ, R9, P3 ;  /* 0x000000ffff157224 */ /* 0x000fe200018e0609 */
[----:B------:R-:W-:Y:S01]  /*51e0*/  ISETP.LT.OR P0, PT, R3, 0xa, !P2 ;  /* 0x0000000a0300780c */ /* 0x000fe20005701670 */
[----:B------:R-:W-:Y:S01]  /*51f0*/  IMAD R113, R117, R107, R8 ;  /* 0x0000006b75717224 */ /* 0x000fe200078e0208 */
[----:B------:R-:W-:Y:S01]  /*5200*/  IADD3 R6, P3, P5, R20, R104, R6 ;  /* 0x0000006814067210 */ /* 0x000fe20007d7e006 */
[----:B------:R-:W-:Y:S01]  /*5210*/  IMAD.IADD R7, R15, 0x1, R7 ;  /* 0x000000010f077824 */ /* 0x000fe200078e0207 */
[----:B-----5:R-:W-:Y:S01]  /*5220*/  LOP3.LUT R15, R102, 0xffff, RZ, 0xc0, !PT ;  /* 0x0000ffff660f7812 */ /* 0x020fe200078ec0ff */
[----:B------:R-:W-:-:S03]  /*5230*/  IMAD.WIDE.U32 R8, R117, R106, R10 ;  /* 0x0000006a75087225 */ /* 0x000fc600078e000a */
[-C--:B------:R-:W-:Y:S01]  /*5240*/  IADD3.X R7, R109, R105.reuse, R7, P3, P5 ;  /* 0x000000696d077210 */ /* 0x080fe20001fea407 */
[----:B------:R-:W-:Y:S01]  /*5250*/  IMAD.IADD R9, R113, 0x1, R9 ;  /* 0x0000000171097824 */ /* 0x000fe200078e0209 */
[----:B------:R-:W-:Y:S01]  /*5260*/  IADD3 R8, P3, P5, R20, R104, R8 ;  /* 0x0000006814087210 */ /* 0x000fe20007d7e008 */
[-C--:B------:R-:W-:Y:S01]  /*5270*/  IMAD R110, R21, R106.reuse, RZ ;  /* 0x0000006a156e7224 */ /* 0x080fe200078e02ff */
[----:B------:R-:W-:Y:S01]  /*5280*/  PRMT R112, R15, 0x8880, RZ ;  /* 0x000088800f707816 */ /* 0x000fe200000000ff */
[----:B------:R-:W-:Y:S01]  /*5290*/  IMAD.WIDE.U32 R10, R119, R106, R10 ;  /* 0x0000006a770a7225 */ /* 0x000fe200078e000a */
[----:B------:R-:W-:-:S03]  /*52a0*/  IADD3.X R9, R109, R105, R9, P3, P5 ;  /* 0x000000696d097210 */ /* 0x000fc60001fea409 */
[----:B------:R-:W-:Y:S01]  /*52b0*/  IMAD R115, R119, R107, R110 ;  /* 0x0000006b77737224 */ /* 0x000fe200078e026e */
[----:B------:R-:W-:Y:S01]  /*52c0*/  @!P0 IADD3 R110, P3, P5, R100, R12, R99 ;  /* 0x0000000c646e8210 */ /* 0x000fe20007d7e063 */
[----:B------:R-:W-:Y:S02]  /*52d0*/  IMAD R15, R112, R23, RZ ;  /* 0x00000017700f7224 */ /* 0x000fe400078e02ff */
[----:B------:R-:W-:Y:S01]  /*52e0*/  IMAD.IADD R11, R115, 0x1, R11 ;  /* 0x00000001730b7824 */ /* 0x000fe200078e020b */
[----:B------:R-:W-:Y:S01]  /*52f0*/  @!P0 IADD3.X R111, R97, R13, R96, P3, P5 ;  /* 0x0000000d616f8210 */ /* 0x000fe20001fea460 */
[----:B------:R-:W-:Y:S01]  /*5300*/  @!P4 IMAD R21, R88, R22, R15 ;  /* 0x000000165815c224 */ /* 0x000fe200078e020f */
[----:B------:R-:W-:-:S04]  /*5310*/  IADD3 R10, P3, P5, R20, R104, R10 ;  /* 0x00000068140a7210 */ /* 0x000fc80007d7e00a */
[----:B------:R-:W-:Y:S01]  /*5320*/  IADD3.X R11, R109, R105, R11, P3, P5 ;  /* 0x000000696d0b7210 */ /* 0x000fe20001fea40b */
[----:B------:R1:W-:Y:S01]  /*5330*/  @!P4 STG.E.U8 desc[UR36][R12.64], R21 ;  /* 0x000000150c00c986 */ /* 0x0003e2000c101124 */
[----:B------:R-:W-:Y:S02]  /*5340*/  ISETP.LT.OR P5, PT, R3, 0x2, !P1 ;  /* 0x000000020300780c */ /* 0x000fe40004fa1670 */
[----:B------:R-:W-:-:S04]  /*5350*/  ISETP.GE.AND P3, PT, R14, 0x9, PT ;  /* 0x000000090e00780c */ /* 0x000fc80003f66270 */
[----:B------:R-:W-:-:S07]  /*5360*/  ISETP.LT.OR P4, PT, R3, 0x1, !P3 ;  /* 0x000000010300780c */ /* 0x000fce0005f81670 */
[----:B-1----:R-:W-:Y:S06]  /*5370*/  @P5 BRA `(.L_x_33) ;  /* 0x00000000000c5947 */ /* 0x002fec0003800000 */
[----:B------:R-:W2:Y:S02]  /*5380*/  LDG.E.U8 R102, desc[UR36][R4.64+0x1] ;  /* 0x0000012404667981 */ /* 0x000ea4000c1e1100 */
[----:B--2---:R-:W-:-:S05]  /*5390*/  PRMT R20, R102, 0x8880, RZ ;  /* 0x0000888066147816 */ /* 0x004fca00000000ff */
[----:B------:R-:W-:-:S07]  /*53a0*/  IMAD R15, R20, R23, RZ ;  /* 0x00000017140f7224 */ /* 0x000fce00078e02ff */
.L_x_33:
[----:B------:R-:W-:Y:S05]  /*53b0*/  BSYNC B1 ;  /* 0x0000000000017941 */ /* 0x000fea0003800000 */
.L_x_32:
[----:B------:R-:W-:Y:S01]  /*53c0*/  @!P5 IMAD R89, R89, R22, R15 ;  /* 0x000000165959d224 */ /* 0x000fe200078e020f */
[----:B------:R-:W-:Y:S04]  /*53d0*/  BSSY B1, `(.L_x_34) ;  /* 0x0000009000017945 */ /* 0x000fe80003800000 */
[----:B------:R1:W-:Y:S01]  /*53e0*/  @!P5 STG.E.U8 desc[UR36][R12.64+0x1], R89 ;  /* 0x000001590c00d986 */ /* 0x0003e2000c101124 */
[----:B------:R-:W-:-:S05]  /*53f0*/  @!P4 IADD3 R20, P5, R12, R100, RZ ;  /* 0x000000640c14c210 */ /* 0x000fca0007fbe0ff */
[----:B------:R-:W-:Y:S01]  /*5400*/  @!P4 IMAD.X R21, R13, 0x1, R97, P5 ;  /* 0x000000010d15c824 */ /* 0x000fe200028e0661 */
[----:B------:R-:W-:Y:S01]  /*5410*/  ISETP.LT.OR P5, PT, R3, 0x2, !P3 ;  /* 0x000000020300780c */ /* 0x000fe20005fa1670 */
[----:B------:R-:W-:-:S12]  /*5420*/  @P4 BRA `(.L_x_35) ;  /* 0x00000000000c4947 */ /* 0x000fd80003800000 */
[----:B------:R-:W2:Y:S02]  /*5430*/  LDG.E.U8 R102, desc[UR36][R6.64] ;  /* 0x0000002406667981 */ /* 0x000ea4000c1e1100 */
[----:B--2---:R-:W-:-:S05]  /*5440*/  PRMT R88, R102, 0x8880, RZ ;  /* 0x0000888066587816 */ /* 0x004fca00000000ff */
[----:B------:R-:W-:-:S07]  /*5450*/  IMAD R15, R88, R23, RZ ;  /* 0x00000017580f7224 */ /* 0x000fce00078e02ff */
.L_x_35:
[----:B------:R-:W-:Y:S05]  /*5460*/  BSYNC B1 ;  /* 0x0000000000017941 */ /* 0x000fea0003800000 */
.L_x_34:
[----:B------:R-:W-:Y:S01]  /*5470*/  @!P4 IMAD R103, R90, R22, R15 ;  /* 0x000000165a67c224 */ /* 0x000fe200078e020f */
[----:B------:R-:W-:Y:S04]  /*5480*/  BSSY B1, `(.L_x_36) ;  /* 0x0000009000017945 */ /* 0x000fe80003800000 */
[----:B------:R2:W-:Y:S01]  /*5490*/  @!P4 STG.E.U8 desc[UR36][R20.64], R103 ;  /* 0x000000671400c986 */ /* 0x0005e2000c101124 */
[----:B------:R-:W-:-:S05]  /*54a0*/  @!P5 IADD3 R88, P4, R12, R100, RZ ;  /* 0x000000640c58d210 */ /* 0x000fca0007f9e0ff */
[----:B-1----:R-:W-:Y:S01]  /*54b0*/  @!P5 IMAD.X R89, R13, 0x1, R97, P4 ;  /* 0x000000010d59d824 */ /* 0x002fe200020e0661 */
[----:B------:R-:W-:Y:S01]  /*54c0*/  ISETP.LT.OR P4, PT, R3, 0x9, !P1 ;  /* 0x000000090300780c */ /* 0x000fe20004f81670 */
[----:B------:R-:W-:-:S12]  /*54d0*/  @P5 BRA `(.L_x_37) ;  /* 0x00000000000c5947 */ /* 0x000fd80003800000 */
[----:B------:R-:W2:Y:S02]  /*54e0*/  LDG.E.U8 R102, desc[UR36][R6.64+0x1] ;  /* 0x0000012406667981 */ /* 0x000ea4000c1e1100 */
[----:B--2---:R-:W-:-:S05]  /*54f0*/  PRMT R20, R102, 0x8880, RZ ;  /* 0x0000888066147816 */ /* 0x004fca00000000ff */
[----:B------:R-:W-:-:S07]  /*5500*/  IMAD R15, R20, R23, RZ ;  /* 0x00000017140f7224 */ /* 0x000fce00078e02ff */
.L_x_37:
[----:B------:R-:W-:Y:S05]  /*5510*/  BSYNC B1 ;  /* 0x0000000000017941 */ /* 0x000fea0003800000 */
.L_x_36:
[----:B------:R-:W-:Y:S01]  /*5520*/  @!P5 IMAD R91, R91, R22, R15 ;  /* 0x000000165b5bd224 */ /* 0x000fe200078e020f */
[----:B------:R-:W-:Y:S04]  /*5530*/  BSSY B1, `(.L_x_38) ;  /* 0x0000006000017945 */ /* 0x000fe80003800000 */
[----:B------:R1:W-:Y:S01]  /*5540*/  @!P5 STG.E.U8 desc[UR36][R88.64+0x1], R91 ;  /* 0x0000015b5800d986 */ /* 0x0003e2000c101124 */
[----:B------:R-:W-:Y:S05]  /*5550*/  @P4 BRA `(.L_x_39) ;  /* 0x00000000000c4947 */ /* 0x000fea0003800000 */
[----:B------:R-:W2:Y:S02]  /*5560*/  LDG.E.U8 R102, desc[UR36][R4.64+0x8] ;  /* 0x0000082404667981 */ /* 0x000ea4000c1e1100 */
[----:B--2---:R-:W-:-:S05]  /*5570*/  PRMT R20, R102, 0x8880, RZ ;  /* 0x0000888066147816 */ /* 0x004fca00000000ff */
[----:B------:R-:W-:-:S07]  /*5580*/  IMAD R15, R20, R23, RZ ;  /* 0x00000017140f7224 */ /* 0x000fce00078e02ff */
.L_x_39:
[----:B------:R-:W-:Y:S05]  /*5590*/  BSYNC B1 ;  /* 0x0000000000017941 */ /* 0x000fea0003800000 */
.L_x_38:
[----:B--2---:R-:W-:Y:S01]  /*55a0*/  @!P4 IMAD R21, R92, R22, R15 ;  /* 0x000000165c15c224 */ /* 0x004fe200078e020f */
[----:B------:R-:W-:Y:S01]  /*55b0*/  BSSY B1, `(.L_x_40) ;  /* 0x0000008000017945 */ /* 0x000fe20003800000 */
[----:B------:R-:W-:-:S03]  /*55c0*/  ISETP.LT.OR P5, PT, R3, 0x9, !P3 ;  /* 0x000000090300780c */ /* 0x000fc60005fa1670 */
[----:B------:R2:W-:Y:S01]  /*55d0*/  @!P4 STG.E.U8 desc[UR36][R12.64+0x8], R21 ;  /* 0x000008150c00c986 */ /* 0x0005e2000c101124 */
[----:B------:R-:W-:-:S13]  /*55e0*/  ISETP.LT.OR P4, PT, R3, 0xa, !P1 ;  /* 0x0000000a0300780c */ /* 0x000fda0004f81670 */
[----:B--2---:R-:W-:Y:S05]  /*55f0*/  @P4 BRA `(.L_x_41) ;  /* 0x00000000000c4947 */ /* 0x004fea0003800000 */
[----:B------:R-:W2:Y:S02]  /*5600*/  LDG.E.U8 R102, desc[UR36][R4.64+0x9] ;  /* 0x0000092404667981 */ /* 0x000ea4000c1e1100 */
[----:B--2---:R-:W-:-:S05]  /*5610*/  PRMT R20, R102, 0x8880, RZ ;  /* 0x0000888066147816 */ /* 0x004fca00000000ff */
[----:B------:R-:W-:-:S07]  /*5620*/  IMAD R15, R20, R23, RZ ;  /* 0x00000017140f7224 */ /* 0x000fce00078e02ff */
.L_x_41:
[----:B------:R-:W-:Y:S05]  /*5630*/  BSYNC B1 ;  /* 0x0000000000017941 */ /* 0x000fea0003800000 */
.L_x_40:
[----:B------:R-:W-:Y:S01]  /*5640*/  @!P4 IMAD R93, R93, R22, R15 ;  /* 0x000000165d5dc224 */ /* 0x000fe200078e020f */
[----:B------:R-:W-:Y:S04]  /*5650*/  BSSY B1, `(.L_x_42) ;  /* 0x0000009000017945 */ /* 0x000fe80003800000 */
[----:B------:R2:W-:Y:S01]  /*5660*/  @!P4 STG.E.U8 desc[UR36][R12.64+0x9], R93 ;  /* 0x0000095d0c00c986 */ /* 0x0005e2000c101124 */
[----:B------:R-:W-:-:S05]  /*5670*/  @!P5 IADD3 R90, P4, R12, R100, RZ ;  /* 0x000000640c5ad210 */ /* 0x000fca0007f9e0ff */
[----:B-1----:R-:W-:Y:S01]  /*5680*/  @!P5 IMAD.X R91, R13, 0x1, R97, P4 ;  /* 0x000000010d5bd824 */ /* 0x002fe200020e0661 */
[----:B------:R-:W-:Y:S01]  /*5690*/  ISETP.LT.OR P4, PT, R3, 0xa, !P3 ;  /* 0x0000000a0300780c */ /* 0x000fe20005f81670 */
[----:B------:R-:W-:-:S12]  /*56a0*/  @P5 BRA `(.L_x_43) ;  /* 0x00000000000c5947 */ /* 0x000fd80003800000 */
[----:B------:R-:W3:Y:S02]  /*56b0*/  LDG.E.U8 R102, desc[UR36][R6.64+0x8] ;  /* 0x0000082406667981 */ /* 0x000ee4000c1e1100 */
[----:B---3--:R-:W-:-:S05]  /*56c0*/  PRMT R20, R102, 0x8880, RZ ;  /* 0x0000888066147816 */ /* 0x008fca00000000ff */
[----:B------:R-:W-:-:S07]  /*56d0*/  IMAD R15, R20, R23, RZ ;  /* 0x00000017140f7224 */ /* 0x000fce00078e02ff */
.L_x_43:
[----:B------:R-:W-:Y:S05]  /*56e0*/  BSYNC B1 ;  /* 0x0000000000017941 */ /* 0x000fea0003800000 */
.L_x_42:
[----:B------:R-:W-:Y:S01]  /*56f0*/  @!P5 IMAD R103, R94, R22, R15 ;  /* 0x000000165e67d224 */ /* 0x000fe200078e020f */
[----:B------:R-:W-:Y:S01]  /*5700*/  BSSY B1, `(.L_x_44) ;  /* 0x000000a000017945 */ /* 0x000fe20003800000 */
[----:B------:R-:W-:-:S03]  /*5710*/  IMAD.WIDE.U32 R88, R117, R106, R108 ;  /* 0x0000006a75587225 */ /* 0x000fc600078e006c */
[----:B------:R1:W-:Y:S01]  /*5720*/  @!P5 STG.E.U8 desc[UR36][R90.64+0x8], R103 ;  /* 0x000008675a00d986 */ /* 0x0003e2000c101124 */
[----:B------:R-:W-:-:S05]  /*5730*/  @!P4 IADD3 R92, P5, R12, R100, RZ ;  /* 0x000000640c5cc210 */ /* 0x000fca0007fbe0ff */
[----:B--2---:R-:W-:Y:S01]  /*5740*/  @!P4 IMAD.X R93, R13, 0x1, R97, P5 ;  /* 0x000000010d5dc824 */ /* 0x004fe200028e0661 */
[----:B------:R-:W-:Y:S01]  /*5750*/  IADD3 R20, P5, R88, R104, RZ ;  /* 0x0000006858147210 */ /* 0x000fe20007fbe0ff */
[----:B------:R-:W-:-:S12]  /*5760*/  @P4 BRA `(.L_x_45) ;  /* 0x00000000000c4947 */ /* 0x000fd80003800000 */
[----:B------:R-:W1:Y:S02]  /*5770*/  LDG.E.U8 R102, desc[UR36][R6.64+0x9] ;  /* 0x0000092406667981 */ /* 0x000e64000c1e1100 */
[----:B-1----:R-:W-:-:S05]  /*5780*/  PRMT R90, R102, 0x8880, RZ ;  /* 0x00008880665a7816 */ /* 0x002fca00000000ff */
[----:B------:R-:W-:-:S07]  /*5790*/  IMAD R15, R90, R23, RZ ;  /* 0x000000175a0f7224 */ /* 0x000fce00078e02ff */
.L_x_45:
[----:B------:R-:W-:Y:S05]  /*57a0*/  BSYNC B1 ;  /* 0x0000000000017941 */ /* 0x000fea0003800000 */
.L_x_44:
[----:B------:R-:W-:Y:S01]  /*57b0*/  @!P4 IMAD R95, R95, R22, R15 ;  /* 0x000000165f5fc224 */ /* 0x000fe200078e020f */
[----:B------:R-:W-:Y:S01]  /*57c0*/  ISETP.GE.AND P6, PT, R14, 0x81, PT ;  /* 0x000000810e00780c */ /* 0x000fe20003fc6270 */
[----:B------:R-:W-:Y:S01]  /*57d0*/  BSSY B1, `(.L_x_46) ;  /* 0x000000b000017945 */ /* 0x000fe20003800000 */
[----:B------:R-:W-:Y:S02]  /*57e0*/  IADD3.X R21, R105, R89, R113, P5, !PT ;  /* 0x0000005969157210 */ /* 0x000fe40002ffe471 */
[----:B------:R2:W-:Y:S01]  /*57f0*/  @!P4 STG.E.U8 desc[UR36][R92.64+0x9], R95 ;  /* 0x0000095f5c00c986 */ /* 0x0005e2000c101124 */
[----:B------:R-:W-:-:S05]  /*5800*/  IADD3 R88, P4, R12, R99, RZ ;  /* 0x000000630c587210 */ /* 0x000fca0007f9e0ff */
[----:B------:R-:W-:Y:S01]  /*5810*/  IMAD.X R89, R13, 0x1, R96, P4 ;  /* 0x000000010d597824 */ /* 0x000fe200020e0660 */
[----:B------:R-:W-:Y:S02]  /*5820*/  ISETP.LT.OR P4, PT, R3, 0x1, !P6 ;  /* 0x000000010300780c */ /* 0x000fe40007781670 */
[----:B--2---:R-:W-:-:S11]  /*5830*/  P2R R92, PR, RZ, 0x40 ;  /* 0x00000040ff5c7803 */ /* 0x004fd60000000000 */
[----:B------:R-:W-:Y:S05]  /*5840*/  @P4 BRA `(.L_x_47) ;  /* 0x00000000000c4947 */ /* 0x000fea0003800000 */
[----:B------:R-:W1:Y:S02]  /*5850*/  LDG.E.U8 R102, desc[UR36][R20.64] ;  /* 0x0000002414667981 */ /* 0x000e64000c1e1100 */
[----:B-1----:R-:W-:-:S05]  /*5860*/  PRMT R90, R102, 0x8880, RZ ;  /* 0x00008880665a7816 */ /* 0x002fca00000000ff */
[----:B------:R-:W-:-:S07]  /*5870*/  IMAD R15, R90, R23, RZ ;  /* 0x000000175a0f7224 */ /* 0x000fce00078e02ff */
.L_x_47:
[----:B------:R-:W-:Y:S05]  /*5880*/  BSYNC B1 ;  /* 0x0000000000017941 */ /* 0x000fea0003800000 */
.L_x_46:
[----:B-1----:R-:W-:Y:S01]  /*5890*/  @!P4 IMAD R91, R80, R22, R15 ;  /* 0x00000016505bc224 */ /* 0x002fe200078e020f */
[----:B------:R-:W-:Y:S04]  /*58a0*/  BSSY B1, `(.L_x_48) ;  /* 0x0000007000017945 */ /* 0x000fe80003800000 */
[----:B------:R1:W-:Y:S01]  /*58b0*/  @!P4 STG.E.U8 desc[UR36][R88.64], R91 ;  /* 0x0000005b5800c986 */ /* 0x0003e2000c101124 */
[----:B------:R-:W-:-:S13]  /*58c0*/  ISETP.LT.OR P4, PT, R3, 0x2, !P6 ;  /* 0x000000020300780c */ /* 0x000fda0007781670 */
[----:B-1----:R-:W-:Y:S05]  /*58d0*/  @P4 BRA `(.L_x_49) ;  /* 0x00000000000c4947 */ /* 0x002fea0003800000 */
[----:B------:R-:W2:Y:S02]  /*58e0*/  LDG.E.U8 R102, desc[UR36][R20.64+0x1] ;  /* 0x0000012414667981 */ /* 0x000ea4000c1e1100 */
[----:B--2---:R-:W-:-:S05]  /*58f0*/  PRMT R80, R102, 0x8880, RZ ;  /* 0x0000888066507816 */ /* 0x004fca00000000ff */
[----:B------:R-:W-:-:S07]  /*5900*/  IMAD R15, R80, R23, RZ ;  /* 0x00000017500f7224 */ /* 0x000fce00078e02ff */
.L_x_49:
[----:B------:R-:W-:Y:S05]  /*5910*/  BSYNC B1 ;  /* 0x0000000000017941 */ /* 0x000fea0003800000 */
.L_x_48:
[----:B------:R-:W-:Y:S01]  /*5920*/  @!P4 IMAD R91, R81, R22, R15 ;  /* 0x00000016515bc224 */ /* 0x000fe200078e020f */
[----:B------:R-:W-:Y:S04]  /*5930*/  BSSY B1, `(.L_x_50) ;  /* 0x0000009000017945 */ /* 0x000fe80003800000 */
[----:B------:R1:W-:Y:S01]  /*5940*/  @!P4 STG.E.U8 desc[UR36][R88.64+0x1], R91 ;  /* 0x0000015b5800c986 */ /* 0x0003e2000c101124 */
[----:B------:R-:W-:-:S13]  /*5950*/  ISETP.LT.OR P4, PT, R3, 0x1, !P2 ;  /* 0x000000010300780c */ /* 0x000fda0005781670 */
[----:B------:R-:W-:-:S05]  /*5960*/  @!P4 IADD3 R80, P5, R88, R100, RZ ;  /* 0x000000645850c210 */ /* 0x000fca0007fbe0ff */
[----:B------:R-:W-:Y:S01]  /*5970*/  @!P4 IMAD.X R81, R89, 0x1, R97, P5 ;  /* 0x000000015951c824 */ /* 0x000fe200028e0661 */
[----:B-1----:R-:W-:Y:S07]  /*5980*/  @P4 BRA `(.L_x_51) ;  /* 0x00000000000c4947 */ /* 0x002fee0003800000 */
[----:B------:R-:W2:Y:S02]  /*5990*/  LDG.E.U8 R102, desc[UR36][R8.64] ;  /* 0x0000002408667981 */ /* 0x000ea4000c1e1100 */
[----:B--2---:R-:W-:-:S05]  /*59a0*/  PRMT R90, R102, 0x8880, RZ ;  /* 0x00008880665a7816 */ /* 0x004fca00000000ff */
[----:B------:R-:W-:-:S07]  /*59b0*/  IMAD R15, R90, R23, RZ ;  /* 0x000000175a0f7224 */ /* 0x000fce00078e02ff */
.L_x_51:
[----:B------:R-:W-:Y:S05]  /*59c0*/  BSYNC B1 ;  /* 0x0000000000017941 */ /* 0x000fea0003800000 */
.L_x_50:
[----:B------:R-:W-:Y:S01]  /*59d0*/  @!P4 IMAD R93, R82, R22, R15 ;  /* 0x00000016525dc224 */ /* 0x000fe200078e020f */
[----:B------:R-:W-:Y:S01]  /*59e0*/  ISETP.LT.OR P5, PT, R3, 0x2, !P2 ;  /* 0x000000020300780c */ /* 0x000fe200057a1670 */
[----:B------:R-:W-:Y:S03]  /*59f0*/  BSSY B1, `(.L_x_52) ;  /* 0x0000008000017945 */ /* 0x000fe60003800000 */
[----:B------:R1:W-:Y:S09]  /*5a00*/  @!P4 STG.E.U8 desc[UR36][R80.64], R93 ;  /* 0x0000005d5000c986 */ /* 0x0003f2000c101124 */
[----:B------:R-:W-:-:S05]  /*5a10*/  @!P5 IADD3 R90, P6, R88, R100, RZ ;  /* 0x00000064585ad210 */ /* 0x000fca0007fde0ff */
[----:B------:R-:W-:Y:S01]  /*5a20*/  @!P5 IMAD.X R91, R89, 0x1, R97, P6 ;  /* 0x00000001595bd824 */ /* 0x000fe200030e0661 */
[----:B-1----:R-:W-:Y:S07]  /*5a30*/  @P5 BRA `(.L_x_53) ;  /* 0x00000000000c5947 */ /* 0x002fee0003800000 */
[----:B------:R-:W2:Y:S02]  /*5a40*/  LDG.E.U8 R102, desc[UR36][R8.64+0x1] ;  /* 0x0000012408667981 */ /* 0x000ea4000c1e1100 */
[----:B--2---:R-:W-:-:S05]  /*5a50*/  PRMT R80, R102, 0x8880, RZ ;  /* 0x0000888066507816 */ /* 0x004fca00000000ff */
[----:B------:R-:W-:-:S07]  /*5a60*/  IMAD R15, R80, R23, RZ ;  /* 0x00000017500f7224 */ /* 0x000fce00078e02ff */
.L_x_53:
[----:B------:R-:W-:Y:S05]  /*5a70*/  BSYNC B1 ;  /* 0x0000000000017941 */ /* 0x000fea0003800000 */
.L_x_52:
[----:B------:R-:W-:Y:S01]  /*5a80*/  @!P5 IMAD R83, R83, R22, R15 ;  /* 0x000000165353d224 */ /* 0x000fe200078e020f */
[----:B------:R-:W-:Y:S01]  /*5a90*/  ISETP.NE.AND P6, PT, R92, RZ, PT ;  /* 0x000000ff5c00720c */ /* 0x000fe20003fc5270 */
[----:B------:R-:W-:Y:S03]  /*5aa0*/  BSSY B1, `(.L_x_54) ;  /* 0x0000007000017945 */ /* 0x000fe60003800000 */
[----:B------:R1:W-:Y:S01]  /*5ab0*/  @!P5 STG.E.U8 desc[UR36][R90.64+0x1], R83 ;  /* 0x000001535a00d986 */ /* 0x0003e2000c101124 */
[----:B------:R-:W-:-:S13]  /*5ac0*/  ISETP.LT.OR P4, PT, R3, 0x9, !P6 ;  /* 0x000000090300780c */ /* 0x000fda0007781670 */
[----:B-1----:R-:W-:Y:S05]  /*5ad0*/  @P4 BRA `(.L_x_55) ;  /* 0x00000000000c4947 */ /* 0x002fea0003800000 */
[----:B------:R-:W2:Y:S02]  /*5ae0*/  LDG.E.U8 R102, desc[UR36][R20.64+0x8] ;  /* 0x0000082414667981 */ /* 0x000ea4000c1e1100 */
[----:B--2---:R-:W-:-:S05]  /*5af0*/  PRMT R80, R102, 0x8880, RZ ;  /* 0x0000888066507816 */ /* 0x004fca00000000ff */
[----:B------:R-:W-:-:S07]  /*5b00*/  IMAD R15, R80, R23, RZ ;  /* 0x00000017500f7224 */ /* 0x000fce00078e02ff */
.L_x_55:
[----:B------:R-:W-:Y:S05]  /*5b10*/  BSYNC B1 ;  /* 0x0000000000017941 */ /* 0x000fea0003800000 */
.L_x_54:
[----:B------:R-:W-:Y:S01]  /*5b20*/  @!P4 IMAD R83, R84, R22, R15 ;  /* 0x000000165453c224 */ /* 0x000fe200078e020f */
[----:B------:R-:W-:Y:S01]  /*5b30*/  BSSY B1, `(.L_x_56) ;  /* 0x0000009000017945 */ /* 0x000fe20003800000 */
[----:B------:R-:W-:Y:S02]  /*5b40*/  IMAD.MOV.U32 R80, RZ, RZ, R88 ;  /* 0x000000ffff507224 */ /* 0x000fe400078e0058 */
[----:B------:R-:W-:-:S05]  /*5b50*/  IMAD.MOV.U32 R81, RZ, RZ, R89 ;  /* 0x000000ffff517224 */ /* 0x000fca00078e0059 */
[----:B------:R1:W-:Y:S01]  /*5b60*/  @!P4 STG.E.U8 desc[UR36][R80.64+0x8], R83 ;  /* 0x000008535000c986 */ /* 0x0003e2000c101124 */
[----:B------:R-:W-:-:S13]  /*5b70*/  ISETP.LT.OR P4, PT, R3, 0xa, !P6 ;  /* 0x0000000a0300780c */ /* 0x000fda0007781670 */
[----:B-1----:R-:W-:Y:S05]  /*5b80*/  @P4 BRA `(.L_x_57) ;  /* 0x00000000000c4947 */ /* 0x002fea0003800000 */
[----:B------:R-:W2:Y:S02]  /*5b90*/  LDG.E.U8 R102, desc[UR36][R20.64+0x9] ;  /* 0x0000092414667981 */ /* 0x000ea4000c1e1100 */
[----:B--2---:R-:W-:-:S05]  /*5ba0*/  PRMT R82, R102, 0x8880, RZ ;  /* 0x0000888066527816 */ /* 0x004fca00000000ff */
[----:B------:R-:W-:-:S07]  /*5bb0*/  IMAD R15, R82, R23, RZ ;  /* 0x00000017520f7224 */ /* 0x000fce00078e02ff */
.L_x_57:
[----:B------:R-:W-:Y:S05]  /*5bc0*/  BSYNC B1 ;  /* 0x0000000000017941 */ /* 0x000fea0003800000 */
.L_x_56:
        /* <DEDUP_REMOVED lines=10> */
.L_x_59:
[----:B------:R-:W-:Y:S05]  /*5c70*/  BSYNC B1 ;  /* 0x0000000000017941 */ /* 0x000fea0003800000 */
.L_x_58:
[----:B------:R-:W-:Y:S01]  /*5c80*/  @!P5 IMAD R85, R86, R22, R15 ;  /* 0x000000165655d224 */ /* 0x000fe200078e020f */
[----:B------:R-:W-:Y:S01]  /*5c90*/  BSSY B1, `(.L_x_60) ;  /* 0x0000008000017945 */ /* 0x000fe20003800000 */
[----:B------:R-:W-:-:S03]  /*5ca0*/  IMAD.WIDE.U32 R106, R119, R106, R108 ;  /* 0x0000006a776a7225 */ /* 0x000fc600078e006c */
[----:B------:R1:W-:Y:S01]  /*5cb0*/  @!P5 STG.E.U8 desc[UR36][R82.64+0x8], R85 ;  /* 0x000008555200d986 */ /* 0x0003e2000c101124 */
[----:B------:R-:W-:Y:S01]  /*5cc0*/  IADD3 R104, P4, R106, R104, RZ ;  /* 0x000000686a687210 */ /* 0x000fe20007f9e0ff */
[----:B------:R-:W-:-:S12]  /*5cd0*/  @P0 BRA `(.L_x_61) ;  /* 0x00000000000c0947 */ /* 0x000fd80003800000 */
[----:B------:R-:W1:Y:S02]  /*5ce0*/  LDG.E.U8 R102, desc[UR36][R8.64+0x9] ;  /* 0x0000092408667981 */ /* 0x000e64000c1e1100 */
[----:B-1----:R-:W-:-:S05]  /*5cf0*/  PRMT R82, R102, 0x8880, RZ ;  /* 0x0000888066527816 */ /* 0x002fca00000000ff */
[----:B------:R-:W-:-:S07]  /*5d00*/  IMAD R15, R82, R23, RZ ;  /* 0x00000017520f7224 */ /* 0x000fce00078e02ff */
.L_x_61:
[----:B------:R-:W-:Y:S05]  /*5d10*/  BSYNC B1 ;  /* 0x0000000000017941 */ /* 0x000fea0003800000 */
.L_x_60:
[----:B------:R-:W-:Y:S01]  /*5d20*/  @!P0 IMAD R87, R87, R22, R15 ;  /* 0x0000001657578224 */ /* 0x000fe200078e020f */
[----:B------:R-:W-:Y:S01]  /*5d30*/  ISETP.GE.AND P5, PT, R14, 0x101, PT ;  /* 0x000001010e00780c */ /* 0x000fe20003fa6270 */
[----:B------:R-:W-:Y:S01]  /*5d40*/  BSSY B1, `(.L_x_62) ;  /* 0x000000b000017945 */ /* 0x000fe20003800000 */
[----:B------:R-:W-:Y:S02]  /*5d50*/  IADD3.X R105, R105, R107, R115, P4, !PT ;  /* 0x0000006b69697210 */ /* 0x000fe400027fe473 */
[----:B------:R2:W-:Y:S01]  /*5d60*/  @!P0 STG.E.U8 desc[UR36][R110.64+0x9], R87 ;  /* 0x000009576e008986 */ /* 0x0005e2000c101124 */
[----:B-1----:R-:W-:Y:S02]  /*5d70*/  IADD3 R82, P0, R12, R101, RZ ;  /* 0x000000650c527210 */ /* 0x002fe40007f1e0ff */
[----:B------:R-:W-:-:S03]  /*5d80*/  P2R R86, PR, RZ, 0x20 ;  /* 0x00000020ff567803 */ /* 0x000fc60000000000 */
[----:B------:R-:W-:Y:S01]  /*5d90*/  IMAD.X R83, R13, 0x1, R98, P0 ;  /* 0x000000010d537824 */ /* 0x000fe200000e0662 */
[----:B------:R-:W-:-:S13]  /*5da0*/  ISETP.LT.OR P0, PT, R3, 0x1, !P5 ;  /* 0x000000010300780c */ /* 0x000fda0006f01670 */
[----:B--2---:R-:W-:Y:S05]  /*5db0*/  @P0 BRA `(.L_x_63) ;  /* 0x00000000000c0947 */ /* 0x004fea0003800000 */
[----:B------:R-:W2:Y:S02]  /*5dc0*/  LDG.E.U8 R102, desc[UR36][R104.64] ;  /* 0x0000002468667981 */ /* 0x000ea4000c1e1100 */
[----:B--2---:R-:W-:-:S05]  /*5dd0*/  PRMT R84, R102, 0x8880, RZ ;  /* 0x0000888066547816 */ /* 0x004fca00000000ff */
[----:B------:R-:W-:-:S07]  /*5de0*/  IMAD R15, R84, R23, RZ ;  /* 0x00000017540f7224 */ /* 0x000fce00078e02ff */
.L_x_63:
[----:B------:R-:W-:Y:S05]  /*5df0*/  BSYNC B1 ;  /* 0x0000000000017941 */ /* 0x000fea0003800000 */
.L_x_62:
[----:B------:R-:W-:Y:S01]  /*5e00*/  @!P0 IMAD R85, R72, R22, R15 ;  /* 0x0000001648558224 */ /* 0x000fe200078e020f */
[----:B------:R-:W-:Y:S01]  /*5e10*/  ISETP.LT.OR P5, PT, R3, 0x2, !P5 ;  /* 0x000000020300780c */ /* 0x000fe20006fa1670 */
[----:B------:R-:W-:Y:S03]  /*5e20*/  BSSY B1, `(.L_x_64) ;  /* 0x0000006000017945 */ /* 0x000fe60003800000 */
[----:B------:R1:W-:Y:S09]  /*5e30*/  @!P0 STG.E.U8 desc[UR36][R82.64], R85 ;  /* 0x0000005552008986 */ /* 0x0003f2000c101124 */
[----:B------:R-:W-:Y:S05]  /*5e40*/  @P5 BRA `(.L_x_65) ;  /* 0x00000000000c5947 */ /* 0x000fea0003800000 */
[----:B------:R-:W2:Y:S02]  /*5e50*/  LDG.E.U8 R102, desc[UR36][R104.64+0x1] ;  /* 0x0000012468667981 */ /* 0x000ea4000c1e1100 */
[----:B--2---:R-:W-:-:S05]  /*5e60*/  PRMT R72, R102, 0x8880, RZ ;  /* 0x0000888066487816 */ /* 0x004fca00000000ff */
[----:B------:R-:W-:-:S07]  /*5e70*/  IMAD R15, R72, R23, RZ ;  /* 0x00000017480f7224 */ /* 0x000fce00078e02ff */
.L_x_65:
[----:B------:R-:W-:Y:S05]  /*5e80*/  BSYNC B1 ;  /* 0x0000000000017941 */ /* 0x000fea0003800000 */
.L_x_64:
[----:B------:R-:W-:Y:S01]  /*5e90*/  @!P5 IMAD R87, R73, R22, R15 ;  /* 0x000000164957d224 */ /* 0x000fe200078e020f */
[----:B------:R-:W-:Y:S01]  /*5ea0*/  ISETP.GE.AND P0, PT, R14, 0x109, PT ;  /* 0x000001090e00780c */ /* 0x000fe20003f06270 */
[----:B------:R-:W-:Y:S01]  /*5eb0*/  @!P5 IMAD.MOV.U32 R72, RZ, RZ, R82 ;  /* 0x000000ffff48d224 */ /* 0x000fe200078e0052 */
[----:B------:R-:W-:Y:S01]  /*5ec0*/  BSSY B1, `(.L_x_66) ;  /* 0x000000a000017945 */ /* 0x000fe20003800000 */
[----:B------:R-:W-:Y:S01]  /*5ed0*/  @!P5 IMAD.MOV.U32 R73, RZ, RZ, R83 ;  /* 0x000000ffff49d224 */ /* 0x000fe200078e0053 */
[----:B------:R-:W-:-:S04]  /*5ee0*/  ISETP.LT.OR P4, PT, R3, 0x1, !P0 ;  /* 0x000000010300780c */ /* 0x000fc80004781670 */
[----:B------:R2:W-:Y:S09]  /*5ef0*/  @!P5 STG.E.U8 desc[UR36][R72.64+0x1], R87 ;  /* 0x000001574800d986 */ /* 0x0005f2000c101124 */
[----:B------:R-:W-:-:S05]  /*5f00*/  @!P4 IADD3 R84, P6, R82, R100, RZ ;  /* 0x000000645254c210 */ /* 0x000fca0007fde0ff */
[----:B-1----:R-:W-:Y:S01]  /*5f10*/  @!P4 IMAD.X R85, R83, 0x1, R97, P6 ;  /* 0x000000015355c824 */ /* 0x002fe200030e0661 */
[----:B--2---:R-:W-:Y:S07]  /*5f20*/  @P4 BRA `(.L_x_67) ;  /* 0x00000000000c4947 */ /* 0x004fee0003800000 */
[----:B------:R-:W2:Y:S02]  /*5f30*/  LDG.E.U8 R102, desc[UR36][R10.64] ;  /* 0x000000240a667981 */ /* 0x000ea4000c1e1100 */
[----:B--2---:R-:W-:-:S05]  /*5f40*/  PRMT R14, R102, 0x8880, RZ ;  /* 0x00008880660e7816 */ /* 0x004fca00000000ff */
[----:B------:R-:W-:-:S07]  /*5f50*/  IMAD R15, R14, R23, RZ ;  /* 0x000000170e0f7224 */ /* 0x000fce00078e02ff */
.L_x_67:
[----:B------:R-:W-:Y:S05]  /*5f60*/  BSYNC B1 ;  /* 0x0000000000017941 */ /* 0x000fea0003800000 */
.L_x_66:
        /* <DEDUP_REMOVED lines=10> */
.L_x_69:
[----:B------:R-:W-:Y:S05]  /*6010*/  BSYNC B1 ;  /* 0x0000000000017941 */ /* 0x000fea0003800000 */
.L_x_68:
        /* <DEDUP_REMOVED lines=9> */
.L_x_71:
[----:B------:R-:W-:Y:S05]  /*60b0*/  BSYNC B1 ;  /* 0x0000000000017941 */ /* 0x000fea0003800000 */
.L_x_70:
        /* <DEDUP_REMOVED lines=10> */
.L_x_73:
[----:B------:R-:W-:Y:S05]  /*6160*/  BSYNC B1 ;  /* 0x0000000000017941 */ /* 0x000fea0003800000 */
.L_x_72:
        /* <DEDUP_REMOVED lines=8> */
.L_x_75:
[----:B------:R-:W-:Y:S05]  /*61f0*/  BSYNC B1 ;  /* 0x0000000000017941 */ /* 0x000fea0003800000 */
.L_x_74:
[----:B------:R-:W-:Y:S01]  /*6200*/  ISETP.LT.OR P4, PT, R3, 0xa, !P0 ;  /* 0x0000000a0300780c */ /* 0x000fe20004781670 */
[----:B------:R-:W-:Y:S01]  /*6210*/  BSSY B1, `(.L_x_76) ;  /* 0x000000d000017945 */ /* 0x000fe20003800000 */
[----:B------:R-:W-:-:S11]  /*6220*/  P2R R14, PR, RZ, 0x2 ;  /* 0x00000002ff0e7803 */ /* 0x000fd60000000000 */
[----:B------:R-:W-:-:S04]  /*6230*/  @!P4 IADD3 R76, P1, P6, R100, R12, R101 ;  /* 0x0000000c644cc210 */ /* 0x000fc80007e3e065 */
[----:B-1----:R-:W-:Y:S02]  /*6240*/  @!P4 IADD3.X R77, R97, R13, R98, P1, P6 ;  /* 0x0000000d614dc210 */ /* 0x002fe40000fec462 */
[----:B------:R-:W-:Y:S02]  /*6250*/  @!P5 IADD3 R74, P6, R100, R82, RZ ;  /* 0x00000052644ad210 */ /* 0x000fe40007fde0ff */
[----:B------:R-:W-:-:S03]  /*6260*/  ISETP.NE.AND P1, PT, R14, RZ, PT ;  /* 0x000000ff0e00720c */ /* 0x000fc60003f25270 */
[----:B------:R-:W-:Y:S02]  /*6270*/  @!P5 IMAD.X R75, R97, 0x1, R83, P6 ;  /* 0x00000001614bd824 */ /* 0x000fe400030e0653 */
[----:B------:R-:W-:-:S05]  /*6280*/  @!P5 IMAD R83, R78, R22, R15 ;  /* 0x000000164e53d224 */ /* 0x000fca00078e020f */
[----:B------:R1:W-:Y:S01]  /*6290*/  @!P5 STG.E.U8 desc[UR36][R74.64+0x8], R83 ;  /* 0x000008534a00d986 */ /* 0x0003e2000c101124 */
[----:B------:R-:W-:Y:S05]  /*62a0*/  @P4 BRA `(.L_x_77) ;  /* 0x00000000000c4947 */ /* 0x000fea0003800000 */
[----:B------:R-:W2:Y:S02]  /*62b0*/  LDG.E.U8 R102, desc[UR36][R10.64+0x9] ;  /* 0x000009240a667981 */ /* 0x000ea4000c1e1100 */
[----:B--2---:R-:W-:-:S05]  /*62c0*/  PRMT R14, R102, 0x8880, RZ ;  /* 0x00008880660e7816 */ /* 0x004fca00000000ff */
[----:B------:R-:W-:-:S07]  /*62d0*/  IMAD R15, R14, R23, RZ ;  /* 0x000000170e0f7224 */ /* 0x000fce00078e02ff */
.L_x_77:
[----:B------:R-:W-:Y:S05]  /*62e0*/  BSYNC B1 ;  /* 0x0000000000017941 */ /* 0x000fea0003800000 */
.L_x_76:
[----:B------:R-:W-:Y:S01]  /*62f0*/  @!P4 IMAD R79, R79, R22, R15 ;  /* 0x000000164f4fc224 */ /* 0x000fe200078e020f */
[----:B------:R-:W-:Y:S04]  /*6300*/  BSSY B1, `(.L_x_78) ;  /* 0x0000007000017945 */ /* 0x000fe80003800000 */
[----:B------:R2:W-:Y:S01]  /*6310*/  @!P4 STG.E.U8 desc[UR36][R76.64+0x9], R79 ;  /* 0x0000094f4c00c986 */ /* 0x0005e2000c101124 */
[----:B------:R-:W-:-:S13]  /*6320*/  ISETP.LT.OR P4, PT, R3, 0x11, !P1 ;  /* 0x000000110300780c */ /* 0x000fda0004f81670 */
[----:B--2---:R-:W-:Y:S05]  /*6330*/  @P4 BRA `(.L_x_79) ;  /* 0x00000000000c4947 */ /* 0x004fea0003800000 */
[----:B------:R-:W2:Y:S02]  /*6340*/  LDG.E.U8 R102, desc[UR36][R4.64+0x10] ;  /* 0x0000102404667981 */ /* 0x000ea4000c1e1100 */
[----:B--2---:R-:W-:-:S05]  /*6350*/  PRMT R14, R102, 0x8880, RZ ;  /* 0x00008880660e7816 */ /* 0x004fca00000000ff */
[----:B------:R-:W-:-:S07]  /*6360*/  IMAD R15, R14, R23, RZ ;  /* 0x000000170e0f7224 */ /* 0x000fce00078e02ff */
.L_x_79:
[----:B------:R-:W-:Y:S05]  /*6370*/  BSYNC B1 ;  /* 0x0000000000017941 */ /* 0x000fea0003800000 */
.L_x_78:
[----:B-1----:R-:W-:Y:S01]  /*6380*/  @!P4 IMAD R75, R64, R22, R15 ;  /* 0x00000016404bc224 */ /* 0x002fe200078e020f */
[----:B------:R-:W-:Y:S01]  /*6390*/  ISETP.LT.OR P5, PT, R3, 0x12, !P1 ;  /* 0x000000120300780c */ /* 0x000fe20004fa1670 */
[----:B------:R-:W-:Y:S03]  /*63a0*/  BSSY B1, `(.L_x_80) ;  /* 0x0000006000017945 */ /* 0x000fe60003800000 */
[----:B------:R1:W-:Y:S09]  /*63b0*/  @!P4 STG.E.U8 desc[UR36][R12.64+0x10], R75 ;  /* 0x0000104b0c00c986 */ /* 0x0003f2000c101124 */
[----:B------:R-:W-:Y:S05]  /*63c0*/  @P5 BRA `(.L_x_81) ;  /* 0x00000000000c5947 */ /* 0x000fea0003800000 */
[----:B------:R-:W2:Y:S02]  /*63d0*/  LDG.E.U8 R102, desc[UR36][R4.64+0x11] ;  /* 0x0000112404667981 */ /* 0x000ea4000c1e1100 */
[----:B--2---:R-:W-:-:S05]  /*63e0*/  PRMT R14, R102, 0x8880, RZ ;  /* 0x00008880660e7816 */ /* 0x004fca00000000ff */
[----:B------:R-:W-:-:S07]  /*63f0*/  IMAD R15, R14, R23, RZ ;  /* 0x000000170e0f7224 */ /* 0x000fce00078e02ff */
.L_x_81:
[----:B------:R-:W-:Y:S05]  /*6400*/  BSYNC B1 ;  /* 0x0000000000017941 */ /* 0x000fea0003800000 */
.L_x_80:
[----:B------:R-:W-:Y:S01]  /*6410*/  @!P5 IMAD R65, R65, R22, R15 ;  /* 0x000000164141d224 */ /* 0x000fe200078e020f */
[----:B------:R-:W-:Y:S01]  /*6420*/  ISETP.LT.OR P4, PT, R3, 0x11, !P3 ;  /* 0x000000110300780c */ /* 0x000fe20005f81670 */
[----:B------:R-:W-:Y:S03]  /*6430*/  BSSY B1, `(.L_x_82) ;  /* 0x0000008000017945 */ /* 0x000fe60003800000 */
[----:B------:R2:W-:Y:S09]  /*6440*/  @!P5 STG.E.U8 desc[UR36][R12.64+0x11], R65 ;  /* 0x000011410c00d986 */ /* 0x0005f2000c101124 */
[----:B------:R-:W-:-:S05]  /*6450*/  @!P4 IADD3 R74, P6, R12, R100, RZ ;  /* 0x000000640c4ac210 */ /* 0x000fca0007fde0ff */
[----:B-1----:R-:W-:Y:S01]  /*6460*/  @!P4 IMAD.X R75, R13, 0x1, R97, P6 ;  /* 0x000000010d4bc824 */ /* 0x002fe200030e0661 */
[----:B--2---:R-:W-:Y:S07]  /*6470*/  @P4 BRA `(.L_x_83) ;  /* 0x00000000000c4947 */ /* 0x004fee0003800000 */
[----:B------:R-:W2:Y:S02]  /*6480*/  LDG.E.U8 R102, desc[UR36][R6.64+0x10] ;  /* 0x0000102406667981 */ /* 0x000ea4000c1e1100 */
[----:B--2---:R-:W-:-:S05]  /*6490*/  PRMT R14, R102, 0x8880, RZ ;  /* 0x00008880660e7816 */ /* 0x004fca00000000ff */
[----:B------:R-:W-:-:S07]  /*64a0*/  IMAD R15, R14, R23, RZ ;  /* 0x000000170e0f7224 */ /* 0x000fce00078e02ff */
.L_x_83:
[----:B------:R-:W-:Y:S05]  /*64b0*/  BSYNC B1 ;  /* 0x0000000000017941 */ /* 0x000fea0003800000 */
.L_x_82:
        /* <DEDUP_REMOVED lines=10> */
.L_x_85:
[----:B------:R-:W-:Y:S05]  /*6560*/  BSYNC B1 ;  /* 0x0000000000017941 */ /* 0x000fea0003800000 */
.L_x_84:
        /* <DEDUP_REMOVED lines=8> */
.L_x_87:
[----:B------:R-:W-:Y:S05]  /*65f0*/  BSYNC B1 ;  /* 0x0000000000017941 */ /* 0x000fea0003800000 */
.L_x_86:
        /* <DEDUP_REMOVED lines=8> */
.L_x_89:
[----:B------:R-:W-:Y:S05]  /*6680*/  BSYNC B1 ;  /* 0x0000000000017941 */ /* 0x000fea0003800000 */
.L_x_88:
        /* <DEDUP_REMOVED lines=10> */
.L_x_91:
[----:B------:R-:W-:Y:S05]  /*6730*/  BSYNC B1 ;  /* 0x0000000000017941 */ /* 0x000fea0003800000 */
.L_x_90:
        /* <DEDUP_REMOVED lines=10> */
.L_x_93:
[----:B------:R-:W-:Y:S05]  /*67e0*/  BSYNC B1 ;  /* 0x0000000000017941 */ /* 0x000fea0003800000 */
.L_x_92:
        /* <DEDUP_REMOVED lines=9> */
.L_x_95:
[----:B------:R-:W-:Y:S05]  /*6880*/  BSYNC B1 ;  /* 0x0000000000017941 */ /* 0x000fea0003800000 */
.L_x_94:
[----:B------:R-:W-:Y:S01]  /*6890*/  @!P4 IMAD R65, R56, R22, R15 ;  /* 0x000000163841c224 */ /* 0x000fe200078e020f */
[----:B------:R-:W-:Y:S04]  /*68a0*/  BSSY B1, `(.L_x_96) ;  /* 0x0000007000017945 */ /* 0x000fe80003800000 */
[----:B------:R1:W-:Y:S01]  /*68b0*/  @!P4 STG.E.U8 desc[UR36][R80.64+0x10], R65 ;  /* 0x000010415000c986 */ /* 0x0003e2000c101124 */
[----:B------:R-:W-:-:S13]  /*68c0*/  ISETP.LT.OR P4, PT, R3, 0x12, !P6 ;  /* 0x000000120300780c */ /* 0x000fda0007781670 */
[----:B-1----:R-:W-:Y:S05]  /*68d0*/  @P4 BRA `(.L_x_97) ;  /* 0x00000000000c4947 */ /* 0x002fea0003800000 */
[----:B------:R-:W2:Y:S02]  /*68e0*/  LDG.E.U8 R102, desc[UR36][R20.64+0x11] ;  /* 0x0000112414667981 */ /* 0x000ea4000c1e1100 */
[----:B--2---:R-:W-:-:S05]  /*68f0*/  PRMT R14, R102, 0x8880, RZ ;  /* 0x00008880660e7816 */ /* 0x004fca00000000ff */
[----:B------:R-:W-:-:S07]  /*6900*/  IMAD R15, R14, R23, RZ ;  /* 0x000000170e0f7224 */ /* 0x000fce00078e02ff */
.L_x_97:
[----:B------:R-:W-:Y:S05]  /*6910*/  BSYNC B1 ;  /* 0x0000000000017941 */ /* 0x000fea0003800000 */
.L_x_96:
[----:B------:R-:W-:Y:S01]  /*6920*/  @!P4 IMAD R57, R57, R22, R15 ;  /* 0x000000163939c224 */ /* 0x000fe200078e020f */
[----:B------:R-:W-:Y:S01]  /*6930*/  ISETP.LT.OR P5, PT, R3, 0x11, !P2 ;  /* 0x000000110300780c */ /* 0x000fe200057a1670 */
[----:B------:R-:W-:Y:S01]  /*6940*/  BSSY B1, `(.L_x_98) ;  /* 0x000000a000017945 */ /* 0x000fe20003800000 */
[----:B------:R-:W-:Y:S02]  /*6950*/  P2R R14, PR, RZ, 0x1 ;  /* 0x00000001ff0e7803 */ /* 0x000fe40000000000 */
[----:B------:R1:W-:Y:S09]  /*6960*/  @!P4 STG.E.U8 desc[UR36][R80.64+0x11], R57 ;  /* 0x000011395000c986 */ /* 0x0003f2000c101124 */
[----:B------:R-:W-:-:S04]  /*6970*/  @!P5 IADD3 R64, P0, P6, R100, R12, R99 ;  /* 0x0000000c6440d210 */ /* 0x000fc80007e1e063 */
[----:B------:R-:W-:Y:S02]  /*6980*/  @!P5 IADD3.X R65, R97, R13, R96, P0, P6 ;  /* 0x0000000d6141d210 */ /* 0x000fe400007ec460 */
[----:B------:R-:W-:Y:S01]  /*6990*/  ISETP.NE.AND P0, PT, R14, RZ, PT ;  /* 0x000000ff0e00720c */ /* 0x000fe20003f05270 */
[----:B-1----:R-:W-:-:S12]  /*69a0*/  @P5 BRA `(.L_x_99) ;  /* 0x00000000000c5947 */ /* 0x002fd80003800000 */
[----:B------:R-:W2:Y:S02]  /*69b0*/  LDG.E.U8 R102, desc[UR36][R8.64+0x10] ;  /* 0x0000102408667981 */ /* 0x000ea4000c1e1100 */
[----:B--2---:R-:W-:-:S05]  /*69c0*/  PRMT R14, R102, 0x8880, RZ ;  /* 0x00008880660e7816 */ /* 0x004fca00000000ff */
[----:B------:R-:W-:-:S07]  /*69d0*/  IMAD R15, R14, R23, RZ ;  /* 0x000000170e0f7224 */ /* 0x000fce00078e02ff */
.L_x_99:
[----:B------:R-:W-:Y:S05]  /*69e0*/  BSYNC B1 ;  /* 0x0000000000017941 */ /* 0x000fea0003800000 */
.L_x_98:
        /* <DEDUP_REMOVED lines=12> */
.L_x_101:
[----:B------:R-:W-:Y:S05]  /*6ab0*/  BSYNC B1 ;  /* 0x0000000000017941 */ /* 0x000fea0003800000 */
.L_x_100:
        /* <DEDUP_REMOVED lines=9> */
.L_x_103:
[----:B------:R-:W-:Y:S05]  /*6b50*/  BSYNC B1 ;  /* 0x0000000000017941 */ /* 0x000fea0003800000 */
.L_x_102:
        /* <DEDUP_REMOVED lines=8> */
.L_x_105:
[----:B------:R-:W-:Y:S05]  /*6be0*/  BSYNC B1 ;  /* 0x0000000000017941 */ /* 0x000fea0003800000 */
.L_x_104:
        /* <DEDUP_REMOVED lines=12> */
.L_x_107:
[----:B------:R-:W-:Y:S05]  /*6cb0*/  BSYNC B1 ;  /* 0x0000000000017941 */ /* 0x000fea0003800000 */
.L_x_106:
        /* <DEDUP_REMOVED lines=12> */
.L_x_109:
[----:B------:R-:W-:Y:S05]  /*6d80*/  BSYNC B1 ;  /* 0x0000000000017941 */ /* 0x000fea0003800000 */
.L_x_108:
        /* <DEDUP_REMOVED lines=9> */
.L_x_111:
[----:B------:R-:W-:Y:S05]  /*6e20*/  BSYNC B1 ;  /* 0x0000000000017941 */ /* 0x000fea0003800000 */
.L_x_110:
        /* <DEDUP_REMOVED lines=8> */
.L_x_113:
[----:B------:R-:W-:Y:S05]  /*6eb0*/  BSYNC B1 ;  /* 0x0000000000017941 */ /* 0x000fea0003800000 */
.L_x_112:
        /* <DEDUP_REMOVED lines=12> */
.L_x_115:
[----:B------:R-:W-:Y:S05]  /*6f80*/  BSYNC B1 ;  /* 0x0000000000017941 */ /* 0x000fea0003800000 */
.L_x_114:
        /* <DEDUP_REMOVED lines=12> */
.L_x_117:
[----:B------:R-:W-:Y:S05]  /*7050*/  BSYNC B1 ;  /* 0x0000000000017941 */ /* 0x000fea0003800000 */
.L_x_116:
        /* <DEDUP_REMOVED lines=9> */
.L_x_119:
[----:B------:R-:W-:Y:S05]  /*70f0*/  BSYNC B1 ;  /* 0x0000000000017941 */ /* 0x000fea0003800000 */
.L_x_118:
        /* <DEDUP_REMOVED lines=8> */
.L_x_121:
[----:B------:R-:W-:Y:S05]  /*7180*/  BSYNC B1 ;  /* 0x0000000000017941 */ /* 0x000fea0003800000 */
.L_x_120:
        /* <DEDUP_REMOVED lines=12> */
.L_x_123:
[----:B------:R-:W-:Y:S05]  /*7250*/  BSYNC B1 ;  /* 0x0000000000017941 */ /* 0x000fea0003800000 */
.L_x_122:
        /* <DEDUP_REMOVED lines=12> */
.L_x_125:
[----:B------:R-:W-:Y:S05]  /*7320*/  BSYNC B1 ;  /* 0x0000000000017941 */ /* 0x000fea0003800000 */
.L_x_124:
        /* <DEDUP_REMOVED lines=8> */
.L_x_127:
[----:B------:R-:W-:Y:S05]  /*73b0*/  BSYNC B1 ;  /* 0x0000000000017941 */ /* 0x000fea0003800000 */
.L_x_126:
        /* <DEDUP_REMOVED lines=8> */
.L_x_129:
[----:B------:R-:W-:Y:S05]  /*7440*/  BSYNC B1 ;  /* 0x0000000000017941 */ /* 0x000fea0003800000 */
.L_x_128:
        /* <DEDUP_REMOVED lines=10> */
.L_x_131:
[----:B------:R-:W-:Y:S05]  /*74f0*/  BSYNC B1 ;  /* 0x0000000000017941 */ /* 0x000fea0003800000 */
.L_x_130:
        /* <DEDUP_REMOVED lines=10> */
.L_x_133:
[----:B------:R-:W-:Y:S05]  /*75a0*/  BSYNC B1 ;  /* 0x0000000000017941 */ /* 0x000fea0003800000 */
.L_x_132:
        /* <DEDUP_REMOVED lines=8> */
.L_x_135:
[----:B------:R-:W-:Y:S05]  /*7630*/  BSYNC B1 ;  /* 0x0000000000017941 */ /* 0x000fea0003800000 */
.L_x_134:
        /* <DEDUP_REMOVED lines=8> */
.L_x_137:
[----:B------:R-:W-:Y:S05]  /*76c0*/  BSYNC B1 ;  /* 0x0000000000017941 */ /* 0x000fea0003800000 */
.L_x_136:
[----:B------:R-:W-:Y:S01]  /*76d0*/  @!P1 IMAD R45, R45, R22, R15 ;  /* 0x000000162d2d9224 */ /* 0x000fe200078e020f */
[----:B------:R-:W-:Y:S01]  /*76e0*/  BSSY B1, `(.L_x_138) ;  /* 0x0000009000017945 */ /* 0x000fe20003800000 */
[----:B0-----:R-:W-:Y:S02]  /*76f0*/  @!P1 IMAD.MOV.U32 R4, RZ, RZ, R12 ;  /* 0x000000ffff049224 */ /* 0x001fe400078e000c */
[----:B------:R-:W-:-:S05]  /*7700*/  @!P1 IMAD.MOV.U32 R5, RZ, RZ, R13 ;  /* 0x000000ffff059224 */ /* 0x000fca00078e000d */
[----:B------:R0:W-:Y:S01]  /*7710*/  @!P1 STG.E.U8 desc[UR36][R4.64+0x29], R45 ;  /* 0x0000292d04009986 */ /* 0x0001e2000c101124 */
[----:B------:R-:W-:-:S13]  /*7720*/  ISETP.LT.OR P1, PT, R3, 0x29, !P3 ;  /* 0x000000290300780c */ /* 0x000fda0005f21670 */
[----:B0-----:R-:W-:Y:S05]  /*7730*/  @P1 BRA `(.L_x_139) ;  /* 0x00000000000c1947 */ /* 0x001fea0003800000 */
[----:B------:R-:W2:Y:S02]  /*7740*/  LDG.E.U8 R102, desc[UR36][R6.64+0x28] ;  /* 0x0000282406667981 */ /* 0x000ea4000c1e1100 */
[----:B--2---:R-:W-:-:S05]  /*7750*/  PRMT R4, R102, 0x8880, RZ ;  /* 0x0000888066047816 */ /* 0x004fca00000000ff */
[----:B------:R-:W-:-:S07]  /*7760*/  IMAD R15, R4, R23, RZ ;  /* 0x00000017040f7224 */ /* 0x000fce00078e02ff */
.L_x_139:
[----:B------:R-:W-:Y:S05]  /*7770*/  BSYNC B1 ;  /* 0x0000000000017941 */ /* 0x000fea0003800000 */
.L_x_138:
[C---:B------:R-:W-:Y:S01]  /*7780*/  ISETP.LT.OR P4, PT, R3.reuse, 0x21, !P2 ;  /* 0x000000210300780c */ /* 0x040fe20005781670 */
[----:B------:R-:W-:Y:S01]  /*7790*/  @!P1 IMAD R45, R46, R22, R15 ;  /* 0x000000162e2d9224 */ /* 0x000fe200078e020f */
[----:B------:R-:W-:Y:S01]  /*77a0*/  ISETP.LT.OR P3, PT, R3, 0x2a, !P3 ;  /* 0x0000002a0300780c */ /* 0x000fe20005f61670 */
[----:B------:R-:W-:Y:S10]  /*77b0*/  BSSY B1, `(.L_x_140) ;  /* 0x000000c000017945 */ /* 0x000ff40003800000 */
[----:B------:R-:W-:-:S04]  /*77c0*/  @!P4 IADD3 R42, P5, P6, R100, R12, R99 ;  /* 0x0000000c642ac210 */ /* 0x000fc80007ebe063 */
[----:B------:R-:W-:Y:S02]  /*77d0*/  @!P4 IADD3.X R43, R97, R13, R96, P5, P6 ;  /* 0x0000000d612bc210 */ /* 0x000fe40002fec460 */
[----:B------:R-:W-:-:S05]  /*77e0*/  @!P1 IADD3 R4, P5, R12, R100, RZ ;  /* 0x000000640c049210 */ /* 0x000fca0007fbe0ff */
[----:B------:R-:W-:Y:S01]  /*77f0*/  @!P1 IMAD.X R5, R13, 0x1, R97, P5 ;  /* 0x000000010d059824 */ /* 0x000fe200028e0661 */
[----:B------:R-:W-:-:S04]  /*7800*/  @!P3 IADD3 R40, P5, R12, R100, RZ ;  /* 0x000000640c28b210 */ /* 0x000fc80007fbe0ff */
[----:B------:R0:W-:Y:S01]  /*7810*/  @!P1 STG.E.U8 desc[UR36][R4.64+0x28], R45 ;  /* 0x0000282d04009986 */ /* 0x0001e2000c101124 */
[----:B-1----:R-:W-:Y:S01]  /*7820*/  @!P3 IMAD.X R41, R13, 0x1, R97, P5 ;  /* 0x000000010d29b824 */ /* 0x002fe200028e0661 */
[----:B------:R-:W-:Y:S07]  /*7830*/  @P3 BRA `(.L_x_141) ;  /* 0x00000000000c3947 */ /* 0x000fee0003800000 */
[----:B------:R-:W0:Y:S02]  /*7840*/  LDG.E.U8 R102, desc[UR36][R6.64+0x29] ;  /* 0x0000292406667981 */ /* 0x000e24000c1e1100 */
[----:B0-----:R-:W-:-:S05]  /*7850*/  PRMT R4, R102, 0x8880, RZ ;  /* 0x0000888066047816 */ /* 0x001fca00000000ff */
[----:B------:R-:W-:-:S07]  /*7860*/  IMAD R15, R4, R23, RZ ;  /* 0x00000017040f7224 */ /* 0x000fce00078e02ff */
.L_x_141:
[----:B------:R-:W-:Y:S05]  /*7870*/  BSYNC B1 ;  /* 0x0000000000017941 */ /* 0x000fea0003800000 */
.L_x_140:
[----:B------:R-:W-:Y:S01]  /*7880*/  @!P3 IMAD R47, R47, R22, R15 ;  /* 0x000000162f2fb224 */ /* 0x000fe200078e020f */
[----:B------:R-:W-:Y:S01]  /*7890*/  ISETP.NE.AND P5, PT, R92, RZ, PT ;  /* 0x000000ff5c00720c */ /* 0x000fe20003fa5270 */
[----:B------:R-:W-:Y:S03]  /*78a0*/  BSSY B1, `(.L_x_142) ;  /* 0x0000007000017945 */ /* 0x000fe60003800000 */
[----:B------:R1:W-:Y:S01]  /*78b0*/  @!P3 STG.E.U8 desc[UR36][R40.64+0x29], R47 ;  /* 0x0000292f2800b986 */ /* 0x0003e2000c101124 */
[----:B------:R-:W-:-:S13]  /*78c0*/  ISETP.LT.OR P1, PT, R3, 0x21, !P5 ;  /* 0x000000210300780c */ /* 0x000fda0006f21670 */
[----:B-1----:R-:W-:Y:S05]  /*78d0*/  @P1 BRA `(.L_x_143) ;  /* 0x00000000000c1947 */ /* 0x002fea0003800000 */
[----:B------:R-:W0:Y:S02]  /*78e0*/  LDG.E.U8 R102, desc[UR36][R20.64+0x20] ;  /* 0x0000202414667981 */ /* 0x000e24000c1e1100 */
[----:B0-----:R-:W-:-:S05]  /*78f0*/  PRMT R4, R102, 0x8880, RZ ;  /* 0x0000888066047816 */ /* 0x001fca00000000ff */
[----:B------:R-:W-:-:S07]  /*7900*/  IMAD R15, R4, R23, RZ ;  /* 0x00000017040f7224 */ /* 0x000fce00078e02ff */
.L_x_143:
[----:B------:R-:W-:Y:S05]  /*7910*/  BSYNC B1 ;  /* 0x0000000000017941 */ /* 0x000fea0003800000 */
.L_x_142:
[----:B0-----:R-:W-:Y:S01]  /*7920*/  @!P1 IMAD R5, R32, R22, R15 ;  /* 0x0000001620059224 */ /* 0x001fe200078e020f */
[----:B------:R-:W-:Y:S04]  /*7930*/  BSSY B1, `(.L_x_144) ;  /* 0x0000007000017945 */ /* 0x000fe80003800000 */
[----:B------:R0:W-:Y:S01]  /*7940*/  @!P1 STG.E.U8 desc[UR36][R80.64+0x20], R5 ;  /* 0x0000200550009986 */ /* 0x0001e2000c101124 */
[----:B------:R-:W-:-:S13]  /*7950*/  ISETP.LT.OR P1, PT, R3, 0x22, !P5 ;  /* 0x000000220300780c */ /* 0x000fda0006f21670 */
[----:B0-----:R-:W-:Y:S05]  /*7960*/  @P1 BRA `(.L_x_145) ;  /* 0x00000000000c1947 */ /* 0x001fea0003800000 */
[----:B------:R-:W2:Y:S02]  /*7970*/  LDG.E.U8 R102, desc[UR36][R20.64+0x21] ;  /* 0x0000212414667981 */ /* 0x000ea4000c1e1100 */
[----:B--2---:R-:W-:-:S05]  /*7980*/  PRMT R4, R102, 0x8880, RZ ;  /* 0x0000888066047816 */ /* 0x004fca00000000ff */
[----:B------:R-:W-:-:S07]  /*7990*/  IMAD R15, R4, R23, RZ ;  /* 0x00000017040f7224 */ /* 0x000fce00078e02ff */
.L_x_145:
[----:B------:R-:W-:Y:S05]  /*79a0*/  BSYNC B1 ;  /* 0x0000000000017941 */ /* 0x000fea0003800000 */
.L_x_144:
[----:B------:R-:W-:Y:S01]  /*79b0*/  @!P1 IMAD R33, R33, R22, R15 ;  /* 0x0000001621219224 */ /* 0x000fe200078e020f */
[----:B------:R-:W-:Y:S01]  /*79c0*/  ISETP.LT.OR P3, PT, R3, 0x22, !P2 ;  /* 0x000000220300780c */ /* 0x000fe20005761670 */
[----:B------:R-:W-:Y:S03]  /*79d0*/  BSSY B1, `(.L_x_146) ;  /* 0x0000008000017945 */ /* 0x000fe60003800000 */
[----:B------:R0:W-:Y:S09]  /*79e0*/  @!P1 STG.E.U8 desc[UR36][R80.64+0x21], R33 ;  /* 0x0000212150009986 */ /* 0x0001f2000c101124 */
[----:B------:R-:W-:-:S04]  /*79f0*/  @!P3 IADD3 R4, P5, P6, R100, R12, R99 ;  /* 0x0000000c6404b210 */ /* 0x000fc80007ebe063 */
[----:B------:R-:W-:Y:S01]  /*7a00*/  @!P3 IADD3.X R5, R97, R13, R96, P5, P6 ;  /* 0x0000000d6105b210 */ /* 0x000fe20002fec460 */
[----:B0-----:R-:W-:Y:S08]  /*7a10*/  @P4 BRA `(.L_x_147) ;  /* 0x00000000000c4947 */ /* 0x001ff00003800000 */
[----:B------:R-:W2:Y:S02]  /*7a20*/  LDG.E.U8 R102, desc[UR36][R8.64+0x20] ;  /* 0x0000202408667981 */ /* 0x000ea4000c1e1100 */
[----:B--2---:R-:W-:-:S05]  /*7a30*/  PRMT R6, R102, 0x8880, RZ ;  /* 0x0000888066067816 */ /* 0x004fca00000000ff */
[----:B------:R-:W-:-:S07]  /*7a40*/  IMAD R15, R6, R23, RZ ;  /* 0x00000017060f7224 */ /* 0x000fce00078e02ff */
.L_x_147:
[----:B------:R-:W-:Y:S05]  /*7a50*/  BSYNC B1 ;  /* 0x0000000000017941 */ /* 0x000fea0003800000 */
.L_x_146:
[----:B------:R-:W-:Y:S01]  /*7a60*/  @!P4 IMAD R41, R34, R22, R15 ;  /* 0x000000162229c224 */ /* 0x000fe200078e020f */
[C---:B------:R-:W-:Y:S01]  /*7a70*/  ISETP.LT.OR P1, PT, R3.reuse, 0x29, !P2 ;  /* 0x000000290300780c */ /* 0x040fe20005721670 */
[----:B------:R-:W-:Y:S01]  /*7a80*/  BSSY B1, `(.L_x_148) ;  /* 0x000000b000017945 */ /* 0x000fe20003800000 */
[----:B------:R-:W-:Y:S02]  /*7a90*/  ISETP.LT.OR P2, PT, R3, 0x2a, !P2 ;  /* 0x0000002a0300780c */ /* 0x000fe40005741670 */
[----:B------:R0:W-:Y:S09]  /*7aa0*/  @!P4 STG.E.U8 desc[UR36][R42.64+0x20], R41 ;  /* 0x000020292a00c986 */ /* 0x0001f2000c101124 */
[----:B------:R-:W-:-:S04]  /*7ab0*/  @!P1 IADD3 R6, P5, P6, R100, R12, R99 ;  /* 0x0000000c64069210 */ /* 0x000fc80007ebe063 */
[----:B------:R-:W-:Y:S02]  /*7ac0*/  @!P1 IADD3.X R7, R97, R13, R96, P5, P6 ;  /* 0x0000000d61079210 */ /* 0x000fe40002fec460 */
[----:B------:R-:W-:-:S04]  /*7ad0*/  @!P2 IADD3 R32, P5, P6, R100, R12, R99 ;  /* 0x0000000c6420a210 */ /* 0x000fc80007ebe063 */
[----:B------:R-:W-:Y:S01]  /*7ae0*/  @!P2 IADD3.X R33, R97, R13, R96, P5, P6 ;  /* 0x0000000d6121a210 */ /* 0x000fe20002fec460 */
[----:B0-----:R-:W-:Y:S08]  /*7af0*/  @P3 BRA `(.L_x_149) ;  /* 0x00000000000c3947 */ /* 0x001ff00003800000 */
[----:B------:R-:W2:Y:S02]  /*7b00*/  LDG.E.U8 R102, desc[UR36][R8.64+0x21] ;  /* 0x0000212408667981 */ /* 0x000ea4000c1e1100 */
[----:B--2---:R-:W-:-:S05]  /*7b10*/  PRMT R14, R102, 0x8880, RZ ;  /* 0x00008880660e7816 */ /* 0x004fca00000000ff */
[----:B------:R-:W-:-:S07]  /*7b20*/  IMAD R15, R14, R23, RZ ;  /* 0x000000170e0f7224 */ /* 0x000fce00078e02ff */
.L_x_149:
[----:B------:R-:W-:Y:S05]  /*7b30*/  BSYNC B1 ;  /* 0x0000000000017941 */ /* 0x000fea0003800000 */
.L_x_148:
[----:B------:R-:W-:Y:S01]  /*7b40*/  @!P3 IMAD R35, R35, R22, R15 ;  /* 0x000000162323b224 */ /* 0x000fe200078e020f */
[----:B------:R-:W-:Y:S01]  /*7b50*/  ISETP.NE.AND P4, PT, R92, RZ, PT ;  /* 0x000000ff5c00720c */ /* 0x000fe20003f85270 */
[----:B------:R-:W-:Y:S03]  /*7b60*/  BSSY B1, `(.L_x_150) ;  /* 0x0000007000017945 */ /* 0x000fe60003800000 */
[----:B------:R0:W-:Y:S01]  /*7b70*/  @!P3 STG.E.U8 desc[UR36][R4.64+0x21], R35 ;  /* 0x000021230400b986 */ /* 0x0001e2000c101124 */
[----:B------:R-:W-:-:S13]  /*7b80*/  ISETP.LT.OR P4, PT, R3, 0x29, !P4 ;  /* 0x000000290300780c */ /* 0x000fda0006781670 */
[----:B0-----:R-:W-:Y:S05]  /*7b90*/  @P4 BRA `(.L_x_151) ;  /* 0x00000000000c4947 */ /* 0x001fea0003800000 */
[----:B------:R-:W2:Y:S02]  /*7ba0*/  LDG.E.U8 R102, desc[UR36][R20.64+0x28] ;  /* 0x0000282414667981 */ /* 0x000ea4000c1e1100 */
[----:B--2---:R-:W-:-:S05]  /*7bb0*/  PRMT R4, R102, 0x8880, RZ ;  /* 0x0000888066047816 */ /* 0x004fca00000000ff */
[----:B------:R-:W-:-:S07]  /*7bc0*/  IMAD R15, R4, R23, RZ ;  /* 0x00000017040f7224 */ /* 0x000fce00078e02ff */
.L_x_151:
[----:B------:R-:W-:Y:S05]  /*7bd0*/  BSYNC B1 ;  /* 0x0000000000017941 */ /* 0x000fea0003800000 */
.L_x_150:
[----:B------:R-:W-:Y:S01]  /*7be0*/  ISETP.LT.OR P3, PT, R3, 0x21, !P0 ;  /* 0x000000210300780c */ /* 0x000fe20004761670 */
[----:B------:R-:W-:Y:S01]  /*7bf0*/  @!P4 IMAD R35, R36, R22, R15 ;  /* 0x000000162423c224 */ /* 0x000fe200078e020f */
[----:B------:R-:W-:Y:S04]  /*7c00*/  BSSY B1, `(.L_x_152) ;  /* 0x000000a000017945 */ /* 0x000fe80003800000 */
[----:B------:R0:W-:Y:S07]  /*7c10*/  @!P4 STG.E.U8 desc[UR36][R80.64+0x28], R35 ;  /* 0x000028235000c986 */ /* 0x0001ee000c101124 */
[----:B------:R-:W-:-:S04]  /*7c20*/  @!P3 IADD3 R4, P5, P6, R100, R12, R101 ;  /* 0x0000000c6404b210 */ /* 0x000fc80007ebe065 */
[----:B------:R-:W-:Y:S02]  /*7c30*/  @!P3 IADD3.X R5, R97, R13, R98, P5, P6 ;  /* 0x0000000d6105b210 */ /* 0x000fe40002fec462 */
[----:B------:R-:W-:-:S04]  /*7c40*/  ISETP.NE.AND P6, PT, R92, RZ, PT ;  /* 0x000000ff5c00720c */ /* 0x000fc80003fc5270 */
[----:B------:R-:W-:-:S13]  /*7c50*/  ISETP.LT.OR P5, PT, R3, 0x2a, !P6 ;  /* 0x0000002a0300780c */ /* 0x000fda00077a1670 */
[----:B0-----:R-:W-:Y:S05]  /*7c60*/  @P5 BRA `(.L_x_153) ;  /* 0x00000000000c5947 */ /* 0x001fea0003800000 */
[----:B------:R-:W2:Y:S02]  /*7c70*/  LDG.E.U8 R102, desc[UR36][R20.64+0x29] ;  /* 0x0000292414667981 */ /* 0x000ea4000c1e1100 */
[----:B--2---:R-:W-:-:S05]  /*7c80*/  PRMT R14, R102, 0x8880, RZ ;  /* 0x00008880660e7816 */ /* 0x004fca00000000ff */
[----:B------:R-:W-:-:S07]  /*7c90*/  IMAD R15, R14, R23, RZ ;  /* 0x000000170e0f7224 */ /* 0x000fce00078e02ff */
.L_x_153:
[----:B------:R-:W-:Y:S05]  /*7ca0*/  BSYNC B1 ;  /* 0x0000000000017941 */ /* 0x000fea0003800000 */
.L_x_152:
        /* <DEDUP_REMOVED lines=8> */
[----:B0-----:R-:W-:-:S12]  /*7d30*/  @P1 BRA `(.L_x_155) ;  /* 0x00000000000c1947 */ /* 0x001fd80003800000 */
[----:B------:R-:W2:Y:S02]  /*7d40*/  LDG.E.U8 R102, desc[UR36][R8.64+0x28] ;  /* 0x0000282408667981 */ /* 0x000ea4000c1e1100 */
[----:B--2---:R-:W-:-:S05]  /*7d50*/  PRMT R14, R102, 0x8880, RZ ;  /* 0x00008880660e7816 */ /* 0x004fca00000000ff */
[----:B------:R-:W-:-:S07]  /*7d60*/  IMAD R15, R14, R23, RZ ;  /* 0x000000170e0f7224 */ /* 0x000fce00078e02ff */
.L_x_155:
[----:B------:R-:W-:Y:S05]  /*7d70*/  BSYNC B1 ;  /* 0x0000000000017941 */ /* 0x000fea0003800000 */
.L_x_154:
[----:B------:R-:W-:Y:S01]  /*7d80*/  @!P1 IMAD R35, R38, R22, R15 ;  /* 0x0000001626239224 */ /* 0x000fe200078e020f */
[----:B------:R-:W-:Y:S01]  /*7d90*/  ISETP.NE.AND P5, PT, R86, RZ, PT ;  /* 0x000000ff5600720c */ /* 0x000fe20003fa5270 */
[----:B------:R-:W-:Y:S03]  /*7da0*/  BSSY B1, `(.L_x_156) ;  /* 0x0000007000017945 */ /* 0x000fe60003800000 */
[----:B------:R0:W-:Y:S01]  /*7db0*/  @!P1 STG.E.U8 desc[UR36][R6.64+0x28], R35 ;  /* 0x0000282306009986 */ /* 0x0001e2000c101124 */
[----:B------:R-:W-:Y:S01]  /*7dc0*/  ISETP.LT.OR P1, PT, R3, 0x21, !P5 ;  /* 0x000000210300780c */ /* 0x000fe20006f21670 */
[----:B------:R-:W-:-:S12]  /*7dd0*/  @P2 BRA `(.L_x_157) ;  /* 0x00000000000c2947 */ /* 0x000fd80003800000 */
[----:B------:R-:W0:Y:S02]  /*7de0*/  LDG.E.U8 R102, desc[UR36][R8.64+0x29] ;  /* 0x0000292408667981 */ /* 0x000e24000c1e1100 */
[----:B0-----:R-:W-:-:S05]  /*7df0*/  PRMT R6, R102, 0x8880, RZ ;  /* 0x0000888066067816 */ /* 0x001fca00000000ff */
[----:B------:R-:W-:-:S07]  /*7e00*/  IMAD R15, R6, R23, RZ ;  /* 0x00000017060f7224 */ /* 0x000fce00078e02ff */
.L_x_157:
[----:B------:R-:W-:Y:S05]  /*7e10*/  BSYNC B1 ;  /* 0x0000000000017941 */ /* 0x000fea0003800000 */
.L_x_156:
[----:B------:R-:W-:Y:S01]  /*7e20*/  @!P2 IMAD R39, R39, R22, R15 ;  /* 0x000000162727a224 */ /* 0x000fe200078e020f */
[----:B------:R-:W-:Y:S04]  /*7e30*/  BSSY B1, `(.L_x_158) ;  /* 0x0000006000017945 */ /* 0x000fe80003800000 */
[----:B------:R1:W-:Y:S01]  /*7e40*/  @!P2 STG.E.U8 desc[UR36][R32.64+0x29], R39 ;  /* 0x000029272000a986 */ /* 0x0003e2000c101124 */
[----:B------:R-:W-:Y:S05]  /*7e50*/  @P1 BRA `(.L_x_159) ;  /* 0x00000000000c1947 */ /* 0x000fea0003800000 */
[----:B------:R-:W0:Y:S02]  /*7e60*/  LDG.E.U8 R102, desc[UR36][R104.64+0x20] ;  /* 0x0000202468667981 */ /* 0x000e24000c1e1100 */
[----:B0-----:R-:W-:-:S05]  /*7e70*/  PRMT R6, R102, 0x8880, RZ ;  /* 0x0000888066067816 */ /* 0x001fca00000000ff */
[----:B------:R-:W-:-:S07]  /*7e80*/  IMAD R15, R6, R23, RZ ;  /* 0x00000017060f7224 */ /* 0x000fce00078e02ff */
.L_x_159:
[----:B------:R-:W-:Y:S05]  /*7e90*/  BSYNC B1 ;  /* 0x0000000000017941 */ /* 0x000fea0003800000 */
.L_x_158:
[----:B0-----:R-:W-:Y:S01]  /*7ea0*/  @!P1 IMAD R7, R24, R22, R15 ;  /* 0x0000001618079224 */ /* 0x001fe200078e020f */
[----:B------:R-:W-:Y:S01]  /*7eb0*/  BSSY B1, `(.L_x_160) ;  /* 0x0000008000017945 */ /* 0x000fe20003800000 */
[----:B------:R-:W-:-:S03]  /*7ec0*/  ISETP.LT.OR P2, PT, R3, 0x29, !P0 ;  /* 0x000000290300780c */ /* 0x000fc60004741670 */
[----:B------:R0:W-:Y:S01]  /*7ed0*/  @!P1 STG.E.U8 desc[UR36][R72.64+0x20], R7 ;  /* 0x0000200748009986 */ /* 0x0001e2000c101124 */
[----:B------:R-:W-:-:S13]  /*7ee0*/  ISETP.LT.OR P1, PT, R3, 0x22, !P5 ;  /* 0x000000220300780c */ /* 0x000fda0006f21670 */
[----:B0-----:R-:W-:Y:S05]  /*7ef0*/  @P1 BRA `(.L_x_161) ;  /* 0x00000000000c1947 */ /* 0x001fea0003800000 */
[----:B------:R-:W2:Y:S02]  /*7f00*/  LDG.E.U8 R102, desc[UR36][R104.64+0x21] ;  /* 0x0000212468667981 */ /* 0x000ea4000c1e1100 */
[----:B--2---:R-:W-:-:S05]  /*7f10*/  PRMT R6, R102, 0x8880, RZ ;  /* 0x0000888066067816 */ /* 0x004fca00000000ff */
[----:B------:R-:W-:-:S07]  /*7f20*/  IMAD R15, R6, R23, RZ ;  /* 0x00000017060f7224 */ /* 0x000fce00078e02ff */
.L_x_161:
[----:B------:R-:W-:Y:S05]  /*7f30*/  BSYNC B1 ;  /* 0x0000000000017941 */ /* 0x000fea0003800000 */
.L_x_160:
[----:B------:R-:W-:Y:S01]  /*7f40*/  @!P1 IMAD R25, R25, R22, R15 ;  /* 0x0000001619199224 */ /* 0x000fe200078e020f */
[----:B------:R-:W-:Y:S04]  /*7f50*/  BSSY B1, `(.L_x_162) ;  /* 0x0000006000017945 */ /* 0x000fe80003800000 */
[----:B------:R0:W-:Y:S01]  /*7f60*/  @!P1 STG.E.U8 desc[UR36][R72.64+0x21], R25 ;  /* 0x0000211948009986 */ /* 0x0001e2000c101124 */
[----:B------:R-:W-:Y:S05]  /*7f70*/  @P3 BRA `(.L_x_163) ;  /* 0x00000000000c3947 */ /* 0x000fea0003800000 */
[----:B------:R-:W2:Y:S02]  /*7f80*/  LDG.E.U8 R102, desc[UR36][R10.64+0x20] ;  /* 0x000020240a667981 */ /* 0x000ea4000c1e1100 */
[----:B--2---:R-:W-:-:S05]  /*7f90*/  PRMT R6, R102, 0x8880, RZ ;  /* 0x0000888066067816 */ /* 0x004fca00000000ff */
[----:B------:R-:W-:-:S07]  /*7fa0*/  IMAD R15, R6, R23, RZ ;  /* 0x00000017060f7224 */ /* 0x000fce00078e02ff */
.L_x_163:
[----:B------:R-:W-:Y:S05]  /*7fb0*/  BSYNC B1 ;  /* 0x0000000000017941 */ /* 0x000fea0003800000 */
.L_x_162:
[----:B------:R-:W-:Y:S01]  /*7fc0*/  @!P3 IMAD R7, R26, R22, R15 ;  /* 0x000000161a07b224 */ /* 0x000fe200078e020f */
[----:B------:R-:W-:Y:S04]  /*7fd0*/  BSSY B1, `(.L_x_164) ;  /* 0x0000006000017945 */ /* 0x000fe80003800000 */
[----:B------:R2:W-:Y:S01]  /*7fe0*/  @!P3 STG.E.U8 desc[UR36][R4.64+0x20], R7 ;  /* 0x000020070400b986 */ /* 0x0005e2000c101124 */
[----:B------:R-:W-:Y:S05]  /*7ff0*/  @P4 BRA `(.L_x_165) ;  /* 0x00000000000c4947 */ /* 0x000fea0003800000 */
[----:B------:R-:W2:Y:S02]  /*8000*/  LDG.E.U8 R102, desc[UR36][R10.64+0x21] ;  /* 0x000021240a667981 */ /* 0x000ea4000c1e1100 */
[----:B--2---:R-:W-:-:S05]  /*8010*/  PRMT R4, R102, 0x8880, RZ ;  /* 0x0000888066047816 */ /* 0x004fca00000000ff */
[----:B------:R-:W-:-:S07]  /*8020*/  IMAD R15, R4, R23, RZ ;  /* 0x00000017040f7224 */ /* 0x000fce00078e02ff */
.L_x_165:
[----:B------:R-:W-:Y:S05]  /*8030*/  BSYNC B1 ;  /* 0x0000000000017941 */ /* 0x000fea0003800000 */
.L_x_164:
[----:B------:R-:W-:Y:S01]  /*8040*/  ISETP.LT.OR P3, PT, R3, 0x29, !P5 ;  /* 0x000000290300780c */ /* 0x000fe20006f61670 */
[----:B------:R-:W-:Y:S01]  /*8050*/  @!P4 IMAD R27, R27, R22, R15 ;  /* 0x000000161b1bc224 */ /* 0x000fe200078e020f */
[----:B------:R-:W-:Y:S01]  /*8060*/  BSSY B1, `(.L_x_166) ;  /* 0x0000008000017945 */ /* 0x000fe20003800000 */
[----:B------:R-:W-:-:S03]  /*8070*/  ISETP.LT.OR P1, PT, R3, 0x2a, !P5 ;  /* 0x0000002a0300780c */ /* 0x000fc60006f21670 */
[----:B------:R3:W-:Y:S01]  /*8080*/  @!P4 STG.E.U8 desc[UR36][R20.64+0x21], R27 ;  /* 0x0000211b1400c986 */ /* 0x0007e2000c101124 */
[----:B--2---:R-:W-:-:S06]  /*8090*/  @!P2 IADD3 R4, P4, P5, R100, R12, R101 ;  /* 0x0000000c6404a210 */ /* 0x004fcc0007d9e065 */
[----:B------:R-:W-:Y:S07]  /*80a0*/  @P3 BRA `(.L_x_167) ;  /* 0x00000000000c3947 */ /* 0x000fee0003800000 */
[----:B------:R-:W2:Y:S02]  /*80b0*/  LDG.E.U8 R102, desc[UR36][R104.64+0x28] ;  /* 0x0000282468667981 */ /* 0x000ea4000c1e1100 */
[----:B--2---:R-:W-:-:S05]  /*80c0*/  PRMT R6, R102, 0x8880, RZ ;  /* 0x0000888066067816 */ /* 0x004fca00000000ff */
[----:B------:R-:W-:-:S07]  /*80d0*/  IMAD R15, R6, R23, RZ ;  /* 0x00000017060f7224 */ /* 0x000fce00078e02ff */
.L_x_167:
[----:B------:R-:W-:Y:S05]  /*80e0*/  BSYNC B1 ;  /* 0x0000000000017941 */ /* 0x000fea0003800000 */
.L_x_166:
[----:B------:R-:W-:Y:S01]  /*80f0*/  @!P3 IMAD R7, R28, R22, R15 ;  /* 0x000000161c07b224 */ /* 0x000fe200078e020f */
[----:B------:R-:W-:Y:S04]  /*8100*/  BSSY B1, `(.L_x_168) ;  /* 0x0000006000017945 */ /* 0x000fe80003800000 */
[----:B------:R2:W-:Y:S01]  /*8110*/  @!P3 STG.E.U8 desc[UR36][R72.64+0x28], R7 ;  /* 0x000028074800b986 */ /* 0x0005e2000c101124 */
[----:B------:R-:W-:Y:S05]  /*8120*/  @P1 BRA `(.L_x_169) ;  /* 0x00000000000c1947 */ /* 0x000fea0003800000 */
[----:B------:R-:W4:Y:S02]  /*8130*/  LDG.E.U8 R102, desc[UR36][R104.64+0x29] ;  /* 0x0000292468667981 */ /* 0x000f24000c1e1100 */
[----:B----4-:R-:W-:-:S05]  /*8140*/  PRMT R6, R102, 0x8880, RZ ;  /* 0x0000888066067816 */ /* 0x010fca00000000ff */
[----:B------:R-:W-:-:S07]  /*8150*/  IMAD R15, R6, R23, RZ ;  /* 0x00000017060f7224 */ /* 0x000fce00078e02ff */
.L_x_169:
[----:B------:R-:W-:Y:S05]  /*8160*/  BSYNC B1 ;  /* 0x0000000000017941 */ /* 0x000fea0003800000 */
.L_x_168:
[----:B------:R-:W-:Y:S01]  /*8170*/  @!P1 IMAD R29, R29, R22, R15 ;  /* 0x000000161d1d9224 */ /* 0x000fe200078e020f */
[----:B------:R-:W-:Y:S01]  /*8180*/  BSSY B1, `(.L_x_170) ;  /* 0x0000007000017945 */ /* 0x000fe20003800000 */
[----:B------:R-:W-:-:S03]  /*8190*/  @!P2 IADD3.X R5, R97, R13, R98, P4, P5 ;  /* 0x0000000d6105a210 */ /* 0x000fc600027ea462 */
[----:B------:R4:W-:Y:S01]  /*81a0*/  @!P1 STG.E.U8 desc[UR36][R72.64+0x29], R29 ;  /* 0x0000291d48009986 */ /* 0x0009e2000c101124 */
[----:B------:R-:W-:Y:S05]  /*81b0*/  @P2 BRA `(.L_x_171) ;  /* 0x00000000000c2947 */ /* 0x000fea0003800000 */
[----:B------:R-:W5:Y:S02]  /*81c0*/  LDG.E.U8 R102, desc[UR36][R10.64+0x28] ;  /* 0x000028240a667981 */ /* 0x000f64000c1e1100 */
[----:B-----5:R-:W-:-:S05]  /*81d0*/  PRMT R6, R102, 0x8880, RZ ;  /* 0x0000888066067816 */ /* 0x020fca00000000ff */
[----:B------:R-:W-:-:S07]  /*81e0*/  IMAD R15, R6, R23, RZ ;  /* 0x00000017060f7224 */ /* 0x000fce00078e02ff */
.L_x_171:
[----:B------:R-:W-:Y:S05]  /*81f0*/  BSYNC B1 ;  /* 0x0000000000017941 */ /* 0x000fea0003800000 */
.L_x_170:
[----:B--2---:R-:W-:Y:S01]  /*8200*/  @!P2 IMAD R7, R30, R22, R15 ;  /* 0x000000161e07a224 */ /* 0x004fe200078e020f */
[----:B------:R-:W-:Y:S01]  /*8210*/  ISETP.LT.OR P0, PT, R3, 0x2a, !P0 ;  /* 0x0000002a0300780c */ /* 0x000fe20004701670 */
[----:B------:R-:W-:Y:S03]  /*8220*/  BSSY B1, `(.L_x_172) ;  /* 0x0000006000017945 */ /* 0x000fe60003800000 */
[----:B------:R2:W-:Y:S09]  /*8230*/  @!P2 STG.E.U8 desc[UR36][R4.64+0x28], R7 ;  /* 0x000028070400a986 */ /* 0x0005f2000c101124 */
[----:B------:R-:W-:Y:S05]  /*8240*/  @P0 BRA `(.L_x_173) ;  /* 0x00000000000c0947 */ /* 0x000fea0003800000 */
[----:B------:R-:W2:Y:S02]  /*8250*/  LDG.E.U8 R102, desc[UR36][R10.64+0x29] ;  /* 0x000029240a667981 */ /* 0x000ea4000c1e1100 */
[----:B--2---:R-:W-:-:S05]  /*8260*/  PRMT R4, R102, 0x8880, RZ ;  /* 0x0000888066047816 */ /* 0x004fca00000000ff */
[----:B------:R-:W-:-:S07]  /*8270*/  IMAD R15, R4, R23, RZ ;  /* 0x00000017040f7224 */ /* 0x000fce00078e02ff */
.L_x_173:
[----:B------:R-:W-:Y:S05]  /*8280*/  BSYNC B1 ;  /* 0x0000000000017941 */ /* 0x000fea0003800000 */
.L_x_172:
[----:B------:R-:W-:Y:S01]  /*8290*/  IMAD R15, R31, R22, R15 ;  /* 0x000000161f0f7224 */ /* 0x000fe200078e020f */
[----:B------:R-:W-:Y:S06]  /*82a0*/  @P0 BRA `(.L_x_174) ;  /* 0x0000001400340947 */ /* 0x000fec0003800000 */
[----:B--2---:R-:W-:-:S04]  /*82b0*/  IADD3 R4, P0, P1, R100, R12, R101 ;  /* 0x0000000c64047210 */ /* 0x004fc8000791e065 */
[----:B------:R-:W-:-:S05]  /*82c0*/  IADD3.X R5, R97, R13, R98, P0, P1 ;  /* 0x0000000d61057210 */ /* 0x000fca00007e2462 */
[----:B------:R2:W-:Y:S01]  /*82d0*/  STG.E.U8 desc[UR36][R4.64+0x29], R15 ;  /* 0x0000290f04007986 */ /* 0x0005e2000c101124 */
[----:B------:R-:W-:Y:S05]  /*82e0*/  BRA `(.L_x_174) ;  /* 0x0000001400247947 */ /* 0x000fea0003800000 */
.L_x_29:
[----:B------:R-:W-:Y:S01]  /*82f0*/  ULDC.64 UR4, c[0x0][0x5c0] ;  /* 0x0001700000047ab9 */ /* 0x000fe20000000a00 */
[----:B------:R-:W-:Y:S01]  /*8300*/  ISETP.GE.AND P5, PT, R14, 0x109, PT ;  /* 0x000001090e00780c */ /* 0x000fe20003fa6270 */
[----:B------:R-:W-:Y:S01]  /*8310*/  IMAD R5, R109, 0x78, RZ ;  /* 0x000000786d057824 */ /* 0x000fe200078e02ff */
[----:B------:R-:W-:Y:S02]  /*8320*/  IADD3 R12, P0, R12, UR4, RZ ;  /* 0x000000040c0c7c10 */ /* 0x000fe4000ff1e0ff */
[C---:B------:R-:W-:Y:S02]  /*8330*/  ISETP.LT.OR P4, PT, R3.reuse, 0xa, !P5 ;  /* 0x0000000a0300780c */ /* 0x040fe40006f81670 */
[----:B------:R-:W-:Y:S02]  /*8340*/  IADD3.X R13, R110, UR5, RZ, P0, !PT ;  /* 0x000000056e0d7c10 */ /* 0x000fe400087fe4ff */
[----:B------:R-:W-:Y:S02]  /*8350*/  IADD3 R110, P0, R100, R12, RZ ;  /* 0x0000000c646e7210 */ /* 0x000fe40007f1e0ff */
[----:B------:R-:W-:-:S02]  /*8360*/  ISETP.LT.OR P3, PT, R3, 0x12, !P5 ;  /* 0x000000120300780c */ /* 0x000fc40006f61670 */
[----:B------:R-:W-:Y:S01]  /*8370*/  ISETP.LT.OR P2, PT, R3, 0x19, !P5 ;  /* 0x000000190300780c */ /* 0x000fe20006f41670 */
[----:B------:R-:W-:Y:S01]  /*8380*/  IMAD.X R111, R97, 0x1, R13, P0 ;  /* 0x00000001616f7824 */ /* 0x000fe200000e060d */
[----:B------:R-:W-:Y:S02]  /*8390*/  P2R R118, PR, RZ, 0x8 ;  /* 0x00000008ff767803 */ /* 0x000fe40000000000 */
[----:B------:R-:W-:Y:S01]  /*83a0*/  P2R R119, PR, RZ, 0x4 ;  /* 0x00000004ff777803 */ /* 0x000fe20000000000 */
[----:B------:R-:W-:-:S04]  /*83b0*/  IMAD.WIDE.U32 R114, R108, 0x78, R110 ;  /* 0x000000786c727825 */ /* 0x000fc800078e006e */
[----:B------:R-:W-:Y:S01]  /*83c0*/  IMAD.IADD R115, R115, 0x1, R5 ;  /* 0x0000000173737824 */ /* 0x000fe200078e0205 */
[----:B------:R-:W-:Y:S01]  /*83d0*/  @!P4 IADD3 R112, P0, P1, R100, R114, R99 ;  /* 0x000000726470c210 */ /* 0x000fe2000791e063 */
[----:B------:R-:W-:-:S03]  /*83e0*/  IMAD.WIDE.U32 R108, R108, 0x78, R110 ;  /* 0x000000786c6c7825 */ /* 0x000fc600078e006e */
[--C-:B------:R-:W-:Y:S01]  /*83f0*/  @!P4 IADD3.X R113, R97, R115, R96.reuse, P0, P1 ;  /* 0x000000736171c210 */ /* 0x100fe200007e2460 */
[----:B------:R-:W-:Y:S01]  /*8400*/  IMAD.IADD R109, R5, 0x1, R109 ;  /* 0x00000001056d7824 */ /* 0x000fe200078e026d */
[-CC-:B------:R-:W-:Y:S02]  /*8410*/  @!P3 IADD3 R106, P0, P1, R100, R108.reuse, R99.reuse ;  /* 0x0000006c646ab210 */ /* 0x180fe4000791e063 */
[----:B------:R-:W-:Y:S02]  /*8420*/  ISETP.GE.AND P4, PT, R14, 0x1, PT ;  /* 0x000000010e00780c */ /* 0x000fe40003f86270 */
[----:B------:R-:W-:Y:S02]  /*8430*/  @!P3 IADD3.X R107, R97, R109, R96, P0, P1 ;  /* 0x0000006d616bb210 */ /* 0x000fe400007e2460 */
[----:B------:R-:W-:Y:S02]  /*8440*/  @!P2 IADD3 R104, P0, P1, R100, R108, R99 ;  /* 0x0000006c6468a210 */ /* 0x000fe4000791e063 */
[----:B------:R-:W-:-:S02]  /*8450*/  ISETP.GE.AND P3, PT, R14, 0x9, PT ;  /* 0x000000090e00780c */ /* 0x000fc40003f66270 */
[----:B------:R-:W-:Y:S02]  /*8460*/  @!P2 IADD3.X R105, R97, R109, R96, P0, P1 ;  /* 0x0000006d6169a210 */ /* 0x000fe400007e2460 */
[----:B------:R-:W-:-:S04]  /*8470*/  ISETP.LT.OR P2, PT, R3, 0x1a, !P5 ;  /* 0x0000001a0300780c */ /* 0x000fc80006f41670 */
[----:B------:R-:W-:-:S09]  /*8480*/  P2R R120, PR, RZ, 0x4 ;  /* 0x00000004ff787803 */ /* 0x000fd20000000000 */
[----:B------:R-:W-:-:S04]  /*8490*/  @!P2 IADD3 R20, P0, P1, R100, R108, R99 ;  /* 0x0000006c6414a210 */ /* 0x000fc8000791e063 */
        /* <DEDUP_REMOVED lines=17> */
[----:B------:R-:W-:Y:S02]  /*85b0*/  ISETP.LT.OR P0, PT, R3, 0x1, !P4 ;  /* 0x000000010300780c */ /* 0x000fe40006701670 */
[C---:B------:R-:W-:Y:S02]  /*85c0*/  ISETP.GE.AND P2, PT, R14.reuse, 0x81, PT ;  /* 0x000000810e00780c */ /* 0x040fe40003f46270 */
[----:B------:R-:W-:-:S09]  /*85d0*/  ISETP.GE.AND P1, PT, R14, 0x89, PT ;  /* 0x000000890e00780c */ /* 0x000fd20003f26270 */
[----:B------:R-:W-:-:S05]  /*85e0*/  @!P0 IMAD R15, R88, R22, RZ ;  /* 0x00000016580f8224 */ /* 0x000fca00078e02ff */
[----:B------:R0:W-:Y:S01]  /*85f0*/  @!P0 STG.E.U8 desc[UR36][R12.64], R15 ;  /* 0x0000000f0c008986 */ /* 0x0001e2000c101124 */
[----:B------:R-:W-:-:S13]  /*8600*/  ISETP.LT.OR P0, PT, R3, 0x2, !P4 ;  /* 0x000000020300780c */ /* 0x000fda0006701670 */
[----:B------:R-:W-:-:S05]  /*8610*/  @!P0 IMAD R89, R89, R22, RZ ;  /* 0x0000001659598224 */ /* 0x000fca00078e02ff */
[----:B------:R1:W-:Y:S01]  /*8620*/  @!P0 STG.E.U8 desc[UR36][R12.64+0x1], R89 ;  /* 0x000001590c008986 */ /* 0x0003e2000c101124 */
[----:B------:R-:W-:-:S13]  /*8630*/  ISETP.LT.OR P0, PT, R3, 0x1, !P3 ;  /* 0x000000010300780c */ /* 0x000fda0005f01670 */
[----:B------:R-:W-:-:S05]  /*8640*/  @!P0 IMAD R103, R90, R22, RZ ;  /* 0x000000165a678224 */ /* 0x000fca00078e02ff */
[----:B------:R-:W-:Y:S01]  /*8650*/  @!P0 STG.E.U8 desc[UR36][R110.64], R103 ;  /* 0x000000676e008986 */ /* 0x000fe2000c101124 */
[----:B------:R-:W-:-:S13]  /*8660*/  ISETP.LT.OR P0, PT, R3, 0x2, !P3 ;  /* 0x000000020300780c */ /* 0x000fda0005f01670 */
[----:B------:R-:W-:-:S05]  /*8670*/  @!P0 IMAD R91, R91, R22, RZ ;  /* 0x000000165b5b8224 */ /* 0x000fca00078e02ff */
[----:B------:R-:W-:Y:S01]  /*8680*/  @!P0 STG.E.U8 desc[UR36][R110.64+0x1], R91 ;  /* 0x0000015b6e008986 */ /* 0x000fe2000c101124 */
[----:B------:R-:W-:-:S13]  /*8690*/  ISETP.LT.OR P0, PT, R3, 0x9, !P4 ;  /* 0x000000090300780c */ /* 0x000fda0006701670 */
[----:B0-----:R-:W-:Y:S01]  /*86a0*/  @!P0 IMAD R15, R92, R22, RZ ;  /* 0x000000165c0f8224 */ /* 0x001fe200078e02ff */
[----:B------:R-:W-:-:S04]  /*86b0*/  P2R R92, PR, RZ, 0x10 ;  /* 0x00000010ff5c7803 */ /* 0x000fc80000000000 */
[----:B------:R0:W-:Y:S01]  /*86c0*/  @!P0 STG.E.U8 desc[UR36][R12.64+0x8], R15 ;  /* 0x0000080f0c008986 */ /* 0x0001e2000c101124 */
[----:B------:R-:W-:-:S13]  /*86d0*/  ISETP.LT.OR P0, PT, R3, 0xa, !P4 ;  /* 0x0000000a0300780c */ /* 0x000fda0006701670 */
[----:B------:R-:W-:-:S05]  /*86e0*/  @!P0 IMAD R93, R93, R22, RZ ;  /* 0x000000165d5d8224 */ /* 0x000fca00078e02ff */
[----:B------:R2:W-:Y:S01]  /*86f0*/  @!P0 STG.E.U8 desc[UR36][R12.64+0x9], R93 ;  /* 0x0000095d0c008986 */ /* 0x0005e2000c101124 */
[----:B------:R-:W-:-:S13]  /*8700*/  ISETP.LT.OR P0, PT, R3, 0x9, !P3 ;  /* 0x000000090300780c */ /* 0x000fda0005f01670 */
[----:B-1----:R-:W-:-:S05]  /*8710*/  @!P0 IMAD R89, R94, R22, RZ ;  /* 0x000000165e598224 */ /* 0x002fca00078e02ff */
[----:B------:R1:W-:Y:S01]  /*8720*/  @!P0 STG.E.U8 desc[UR36][R110.64+0x8], R89 ;  /* 0x000008596e008986 */ /* 0x0003e2000c101124 */
[----:B------:R-:W-:-:S13]  /*8730*/  ISETP.LT.OR P0, PT, R3, 0xa, !P3 ;  /* 0x0000000a0300780c */ /* 0x000fda0005f01670 */
[----:B------:R-:W-:-:S05]  /*8740*/  @!P0 IMAD R95, R95, R22, RZ ;  /* 0x000000165f5f8224 */ /* 0x000fca00078e02ff */
[----:B------:R3:W-:Y:S01]  /*8750*/  @!P0 STG.E.U8 desc[UR36][R110.64+0x9], R95 ;  /* 0x0000095f6e008986 */ /* 0x0007e2000c101124 */
[----:B------:R-:W-:-:S13]  /*8760*/  ISETP.LT.OR P0, PT, R3, 0x1, !P2 ;  /* 0x000000010300780c */ /* 0x000fda0005701670 */
[----:B0-----:R-:W-:-:S05]  /*8770*/  @!P0 IMAD R15, R80, R22, RZ ;  /* 0x00000016500f8224 */ /* 0x001fca00078e02ff */
[----:B------:R0:W-:Y:S01]  /*8780*/  @!P0 STG.E.U8 desc[UR36][R114.64], R15 ;  /* 0x0000000f72008986 */ /* 0x0001e2000c101124 */
[----:B------:R-:W-:-:S13]  /*8790*/  ISETP.LT.OR P0, PT, R3, 0x2, !P2 ;  /* 0x000000020300780c */ /* 0x000fda0005701670 */
[----:B--2---:R-:W-:Y:S02]  /*87a0*/  @!P0 IMAD R93, R81, R22, RZ ;  /* 0x00000016515d8224 */ /* 0x004fe400078e02ff */
[----:B------:R-:W-:Y:S02]  /*87b0*/  @!P0 IMAD.MOV.U32 R88, RZ, RZ, R114 ;  /* 0x000000ffff588224 */ /* 0x000fe400078e0072 */
[----:B-1----:R-:W-:-:S05]  /*87c0*/  @!P0 IMAD.MOV.U32 R89, RZ, RZ, R115 ;  /* 0x000000ffff598224 */ /* 0x002fca00078e0073 */
[----:B------:R1:W-:Y:S01]  /*87d0*/  @!P0 STG.E.U8 desc[UR36][R88.64+0x1], R93 ;  /* 0x0000015d58008986 */ /* 0x0003e2000c101124 */
[----:B------:R-:W-:-:S13]  /*87e0*/  ISETP.LT.OR P0, PT, R3, 0x1, !P1 ;  /* 0x000000010300780c */ /* 0x000fda0004f01670 */
[----:B------:R-:W-:Y:S01]  /*87f0*/  @!P0 IADD3 R80, P6, R100, R114, RZ ;  /* 0x0000007264508210 */ /* 0x000fe20007fde0ff */
[----:B---3--:R-:W-:-:S04]  /*8800*/  @!P0 IMAD R95, R82, R22, RZ ;  /* 0x00000016525f8224 */ /* 0x008fc800078e02ff */
[----:B------:R-:W-:-:S05]  /*8810*/  @!P0 IMAD.X R81, R115, 0x1, R97, P6 ;  /* 0x0000000173518824 */ /* 0x000fca00030e0661 */
[----:B------:R2:W-:Y:S01]  /*8820*/  @!P0 STG.E.U8 desc[UR36][R80.64], R95 ;  /* 0x0000005f50008986 */ /* 0x0005e2000c101124 */
[----:B------:R-:W-:-:S13]  /*8830*/  ISETP.LT.OR P0, PT, R3, 0x2, !P1 ;  /* 0x000000020300780c */ /* 0x000fda0004f01670 */
[----:B------:R-:W-:Y:S01]  /*8840*/  @!P0 IADD3 R90, P6, R100, R114, RZ ;  /* 0x00000072645a8210 */ /* 0x000fe20007fde0ff */
[----:B0-----:R-:W-:-:S04]  /*8850*/  @!P0 IMAD R15, R83, R22, RZ ;  /* 0x00000016530f8224 */ /* 0x001fc800078e02ff */
[----:B------:R-:W-:-:S05]  /*8860*/  @!P0 IMAD.X R91, R115, 0x1, R97, P6 ;  /* 0x00000001735b8824 */ /* 0x000fca00030e0661 */
[----:B------:R-:W-:Y:S01]  /*8870*/  @!P0 STG.E.U8 desc[UR36][R90.64+0x1], R15 ;  /* 0x0000010f5a008986 */ /* 0x000fe2000c101124 */
[----:B------:R-:W-:-:S13]  /*8880*/  ISETP.LT.OR P0, PT, R3, 0x9, !P2 ;  /* 0x000000090300780c */ /* 0x000fda0005701670 */
[----:B-1----:R-:W-:Y:S02]  /*8890*/  @!P0 IMAD R89, R84, R22, RZ ;  /* 0x0000001654598224 */ /* 0x002fe400078e02ff */
[----:B--2---:R-:W-:Y:S02]  /*88a0*/  @!P0 IMAD.MOV.U32 R80, RZ, RZ, R114 ;  /* 0x000000ffff508224 */ /* 0x004fe400078e0072 */
[----:B------:R-:W-:-:S05]  /*88b0*/  @!P0 IMAD.MOV.U32 R81, RZ, RZ, R115 ;  /* 0x000000ffff518224 */ /* 0x000fca00078e0073 */
[----:B------:R0:W-:Y:S01]  /*88c0*/  @!P0 STG.E.U8 desc[UR36][R80.64+0x8], R89 ;  /* 0x0000085950008986 */ /* 0x0001e2000c101124 */
[----:B------:R-:W-:-:S13]  /*88d0*/  ISETP.LT.OR P0, PT, R3, 0xa, !P2 ;  /* 0x0000000a0300780c */ /* 0x000fda0005701670 */
[----:B------:R-:W-:Y:S02]  /*88e0*/  @!P0 IMAD R93, R85, R22, RZ ;  /* 0x00000016555d8224 */ /* 0x000fe400078e02ff */
[----:B0-----:R-:W-:Y:S02]  /*88f0*/  @!P0 IMAD.MOV.U32 R80, RZ, RZ, R114 ;  /* 0x000000ffff508224 */ /* 0x001fe400078e0072 */
[----:B------:R-:W-:-:S05]  /*8900*/  @!P0 IMAD.MOV.U32 R81, RZ, RZ, R115 ;  /* 0x000000ffff518224 */ /* 0x000fca00078e0073 */
[----:B------:R0:W-:Y:S01]  /*8910*/  @!P0 STG.E.U8 desc[UR36][R80.64+0x9], R93 ;  /* 0x0000095d50008986 */ /* 0x0001e2000c101124 */
[----:B------:R-:W-:-:S13]  /*8920*/  ISETP.LT.OR P0, PT, R3, 0x9, !P1 ;  /* 0x000000090300780c */ /* 0x000fda0004f01670 */
[----:B------:R-:W-:Y:S01]  /*8930*/  @!P0 IADD3 R82, P6, R100, R114, RZ ;  /* 0x0000007264528210 */ /* 0x000fe20007fde0ff */
[----:B------:R-:W-:-:S04]  /*8940*/  @!P0 IMAD R15, R86, R22, RZ ;  /* 0x00000016560f8224 */ /* 0x000fc800078e02ff */
[----:B------:R-:W-:-:S05]  /*8950*/  @!P0 IMAD.X R83, R115, 0x1, R97, P6 ;  /* 0x0000000173538824 */ /* 0x000fca00030e0661 */
[----:B------:R-:W-:Y:S01]  /*8960*/  @!P0 STG.E.U8 desc[UR36][R82.64+0x8], R15 ;  /* 0x0000080f52008986 */ /* 0x000fe2000c101124 */
[----:B------:R-:W-:-:S13]  /*8970*/  ISETP.LT.OR P0, PT, R3, 0xa, !P1 ;  /* 0x0000000a0300780c */ /* 0x000fda0004f01670 */
[----:B------:R-:W-:Y:S01]  /*8980*/  @!P0 IADD3 R84, P6, R100, R114, RZ ;  /* 0x0000007264548210 */ /* 0x000fe20007fde0ff */
[----:B------:R-:W-:-:S04]  /*8990*/  @!P0 IMAD R87, R87, R22, RZ ;  /* 0x0000001657578224 */ /* 0x000fc800078e02ff */
[----:B------:R-:W-:-:S05]  /*89a0*/  @!P0 IMAD.X R85, R115, 0x1, R97, P6 ;  /* 0x0000000173558824 */ /* 0x000fca00030e0661 */
[----:B------:R1:W-:Y:S01]  /*89b0*/  @!P0 STG.E.U8 desc[UR36][R84.64+0x9], R87 ;  /* 0x0000095754008986 */ /* 0x0003e2000c101124 */
[----:B0-----:R-:W-:-:S05]  /*89c0*/  IADD3 R80, P0, R99, R114, RZ ;  /* 0x0000007263507210 */ /* 0x001fca0007f1e0ff */
[----:B------:R-:W-:Y:S01]  /*89d0*/  IMAD.X R81, R115, 0x1, R96, P0 ;  /* 0x0000000173517824 */ /* 0x000fe200000e0660 */
[----:B------:R-:W-:-:S04]  /*89e0*/  ISETP.GE.AND P0, PT, R14, 0x101, PT ;  /* 0x000001010e00780c */ /* 0x000fc80003f06270 */
[----:B------:R-:W-:-:S13]  /*89f0*/  ISETP.LT.OR P6, PT, R3, 0x1, !P0 ;  /* 0x000000010300780c */ /* 0x000fda00047c1670 */
[----:B------:R-:W-:-:S05]  /*8a00*/  @!P6 IMAD R89, R72, R22, RZ ;  /* 0x000000164859e224 */ /* 0x000fca00078e02ff */
[----:B------:R-:W-:Y:S01]  /*8a10*/  @!P6 STG.E.U8 desc[UR36][R80.64], R89 ;  /* 0x000000595000e986 */ /* 0x000fe2000c101124 */
[----:B------:R-:W-:-:S13]  /*8a20*/  ISETP.LT.OR P6, PT, R3, 0x2, !P0 ;  /* 0x000000020300780c */ /* 0x000fda00047c1670 */
[----:B------:R-:W-:Y:S02]  /*8a30*/  @!P6 IMAD R91, R73, R22, RZ ;  /* 0x00000016495be224 */ /* 0x000fe400078e02ff */
[----:B------:R-:W-:Y:S02]  /*8a40*/  @!P6 IMAD.MOV.U32 R72, RZ, RZ, R80 ;  /* 0x000000ffff48e224 */ /* 0x000fe400078e0050 */
[----:B------:R-:W-:-:S05]  /*8a50*/  @!P6 IMAD.MOV.U32 R73, RZ, RZ, R81 ;  /* 0x000000ffff49e224 */ /* 0x000fca00078e0051 */
[----:B------:R-:W-:Y:S01]  /*8a60*/  @!P6 STG.E.U8 desc[UR36][R72.64+0x1], R91 ;  /* 0x0000015b4800e986 */ /* 0x000fe2000c101124 */
[----:B------:R-:W-:-:S13]  /*8a70*/  ISETP.LT.OR P6, PT, R3, 0x1, !P5 ;  /* 0x000000010300780c */ /* 0x000fda0006fc1670 */
[----:B------:R-:W-:Y:S01]  /*8a80*/  @!P6 IADD3 R14, P4, R80, R100, RZ ;  /* 0x00000064500ee210 */ /* 0x000fe20007f9e0ff */
[----:B-1----:R-:W-:Y:S01]  /*8a90*/  @!P6 IMAD R85, R74, R22, RZ ;  /* 0x000000164a55e224 */ /* 0x002fe200078e02ff */
[----:B------:R-:W-:-:S03]  /*8aa0*/  P2R R74, PR, RZ, 0x1 ;  /* 0x00000001ff4a7803 */ /* 0x000fc60000000000 */
[----:B------:R-:W-:-:S05]  /*8ab0*/  @!P6 IMAD.X R15, R81, 0x1, R97, P4 ;  /* 0x00000001510fe824 */ /* 0x000fca00020e0661 */
[----:B------:R0:W-:Y:S01]  /*8ac0*/  @!P6 STG.E.U8 desc[UR36][R14.64], R85 ;  /* 0x000000550e00e986 */ /* 0x0001e2000c101124 */
[----:B------:R-:W-:-:S13]  /*8ad0*/  ISETP.LT.OR P6, PT, R3, 0x2, !P5 ;  /* 0x000000020300780c */ /* 0x000fda0006fc1670 */
[----:B------:R-:W-:Y:S01]  /*8ae0*/  @!P6 IADD3 R82, P4, R80, R100, RZ ;  /* 0x000000645052e210 */ /* 0x000fe20007f9e0ff */
[----:B------:R-:W-:-:S04]  /*8af0*/  @!P6 IMAD R75, R75, R22, RZ ;  /* 0x000000164b4be224 */ /* 0x000fc800078e02ff */
[----:B------:R-:W-:-:S05]  /*8b00*/  @!P6 IMAD.X R83, R81, 0x1, R97, P4 ;  /* 0x000000015153e824 */ /* 0x000fca00020e0661 */
[----:B------:R-:W-:Y:S01]  /*8b10*/  @!P6 STG.E.U8 desc[UR36][R82.64+0x1], R75 ;  /* 0x0000014b5200e986 */ /* 0x000fe2000c101124 */
[----:B------:R-:W-:-:S13]  /*8b20*/  ISETP.LT.OR P6, PT, R3, 0x9, !P0 ;  /* 0x000000090300780c */ /* 0x000fda00047c1670 */
[----:B------:R-:W-:Y:S02]  /*8b30*/  @!P6 IMAD R87, R76, R22, RZ ;  /* 0x000000164c57e224 */ /* 0x000fe400078e02ff */
[----:B0-----:R-:W-:Y:S02]  /*8b40*/  @!P6 IMAD.MOV.U32 R14, RZ, RZ, R80 ;  /* 0x000000ffff0ee224 */ /* 0x001fe400078e0050 */
[----:B------:R-:W-:-:S05]  /*8b50*/  @!P6 IMAD.MOV.U32 R15, RZ, RZ, R81 ;  /* 0x000000ffff0fe224 */ /* 0x000fca00078e0051 */
[----:B------:R0:W-:Y:S01]  /*8b60*/  @!P6 STG.E.U8 desc[UR36][R14.64+0x8], R87 ;  /* 0x000008570e00e986 */ /* 0x0001e2000c101124 */
[C---:B------:R-:W-:Y:S02]  /*8b70*/  ISETP.LT.OR P6, PT, R3.reuse, 0xa, !P0 ;  /* 0x0000000a0300780c */ /* 0x040fe400047c1670 */
[----:B------:R-:W-:-:S11]  /*8b80*/  ISETP.LT.OR P0, PT, R3, 0xa, !P5 ;  /* 0x0000000a0300780c */ /* 0x000fd60006f01670 */
[-C--:B------:R-:W-:Y:S02]  /*8b90*/  @!P6 IMAD R77, R77, R22.reuse, RZ ;  /* 0x000000164d4de224 */ /* 0x080fe400078e02ff */
[----:B0-----:R-:W-:Y:S02]  /*8ba0*/  @!P6 IMAD.MOV.U32 R14, RZ, RZ, R80 ;  /* 0x000000ffff0ee224 */ /* 0x001fe400078e0050 */
[----:B------:R-:W-:Y:S02]  /*8bb0*/  @!P6 IMAD.MOV.U32 R15, RZ, RZ, R81 ;  /* 0x000000ffff0fe224 */ /* 0x000fe400078e0051 */
[----:B------:R-:W-:-:S03]  /*8bc0*/  @!P0 IMAD R79, R79, R22, RZ ;  /* 0x000000164f4f8224 */ /* 0x000fc600078e02ff */
[----:B------:R0:W-:Y:S01]  /*8bd0*/  @!P6 STG.E.U8 desc[UR36][R14.64+0x9], R77 ;  /* 0x0000094d0e00e986 */ /* 0x0001e2000c101124 */
[C---:B------:R-:W-:Y:S02]  /*8be0*/  ISETP.LT.OR P6, PT, R3.reuse, 0x9, !P5 ;  /* 0x000000090300780c */ /* 0x040fe40006fc1670 */
[----:B------:R-:W-:-:S11]  /*8bf0*/  ISETP.LT.OR P5, PT, R3, 0x11, !P5 ;  /* 0x000000110300780c */ /* 0x000fd60006fa1670 */
[----:B------:R-:W-:Y:S01]  /*8c00*/  @!P6 IADD3 R72, P4, R80, R100, RZ ;  /* 0x000000645048e210 */ /* 0x000fe20007f9e0ff */
[----:B------:R-:W-:-:S04]  /*8c10*/  @!P6 IMAD R75, R78, R22, RZ ;  /* 0x000000164e4be224 */ /* 0x000fc800078e02ff */
[----:B------:R-:W-:Y:S01]  /*8c20*/  @!P6 IMAD.X R73, R81, 0x1, R97, P4 ;  /* 0x000000015149e824 */ /* 0x000fe200020e0661 */
[----:B------:R-:W-:-:S04]  /*8c30*/  ISETP.NE.AND P4, PT, R92, RZ, PT ;  /* 0x000000ff5c00720c */ /* 0x000fc80003f85270 */
[----:B------:R1:W-:Y:S01]  /*8c40*/  @!P6 STG.E.U8 desc[UR36][R72.64+0x8], R75 ;  /* 0x0000084b4800e986 */ /* 0x0003e2000c101124 */
[----:B------:R-:W-:-:S03]  /*8c50*/  ISETP.LT.OR P6, PT, R3, 0x11, !P4 ;  /* 0x000000110300780c */ /* 0x000fc600067c1670 */
[----:B------:R-:W-:Y:S10]  /*8c60*/  @!P0 STG.E.U8 desc[UR36][R112.64+0x9], R79 ;  /* 0x0000094f70008986 */ /* 0x000ff4000c101124 */
[----:B------:R-:W-:-:S05]  /*8c70*/  @!P6 IMAD R81, R64, R22, RZ ;  /* 0x000000164051e224 */ /* 0x000fca00078e02ff */
[----:B------:R-:W-:Y:S01]  /*8c80*/  @!P6 STG.E.U8 desc[UR36][R12.64+0x10], R81 ;  /* 0x000010510c00e986 */ /* 0x000fe2000c101124 */
[----:B------:R-:W-:-:S13]  /*8c90*/  ISETP.LT.OR P6, PT, R3, 0x12, !P4 ;  /* 0x000000120300780c */ /* 0x000fda00067c1670 */
[----:B------:R-:W-:-:S05]  /*8ca0*/  @!P6 IMAD R65, R65, R22, RZ ;  /* 0x000000164141e224 */ /* 0x000fca00078e02ff */
[----:B------:R-:W-:Y:S01]  /*8cb0*/  @!P6 STG.E.U8 desc[UR36][R12.64+0x11], R65 ;  /* 0x000011410c00e986 */ /* 0x000fe2000c101124 */
[----:B------:R-:W-:-:S13]  /*8cc0*/  ISETP.LT.OR P6, PT, R3, 0x11, !P3 ;  /* 0x000000110300780c */ /* 0x000fda0005fc1670 */
[----:B0-----:R-:W-:-:S05]  /*8cd0*/  @!P6 IMAD R15, R66, R22, RZ ;  /* 0x00000016420fe224 */ /* 0x001fca00078e02ff */
[----:B------:R0:W-:Y:S01]  /*8ce0*/  @!P6 STG.E.U8 desc[UR36][R110.64+0x10], R15 ;  /* 0x0000100f6e00e986 */ /* 0x0001e2000c101124 */
[----:B------:R-:W-:-:S13]  /*8cf0*/  ISETP.LT.OR P6, PT, R3, 0x12, !P3 ;  /* 0x000000120300780c */ /* 0x000fda0005fc1670 */
[----:B------:R-:W-:-:S05]  /*8d00*/  @!P6 IMAD R67, R67, R22, RZ ;  /* 0x000000164343e224 */ /* 0x000fca00078e02ff */
[----:B------:R2:W-:Y:S01]  /*8d10*/  @!P6 STG.E.U8 desc[UR36][R110.64+0x11], R67 ;  /* 0x000011436e00e986 */ /* 0x0005e2000c101124 */
[----:B------:R-:W-:-:S13]  /*8d20*/  ISETP.LT.OR P6, PT, R3, 0x19, !P4 ;  /* 0x000000190300780c */ /* 0x000fda00067c1670 */
[----:B-1----:R-:W-:-:S05]  /*8d30*/  @!P6 IMAD R73, R68, R22, RZ ;  /* 0x000000164449e224 */ /* 0x002fca00078e02ff */
[----:B------:R-:W-:Y:S01]  /*8d40*/  @!P6 STG.E.U8 desc[UR36][R12.64+0x18], R73 ;  /* 0x000018490c00e986 */ /* 0x000fe2000c101124 */
[----:B------:R-:W-:-:S13]  /*8d50*/  ISETP.LT.OR P6, PT, R3, 0x1a, !P4 ;  /* 0x0000001a0300780c */ /* 0x000fda00067c1670 */
[----:B------:R-:W-:-:S05]  /*8d60*/  @!P6 IMAD R69, R69, R22, RZ ;  /* 0x000000164545e224 */ /* 0x000fca00078e02ff */
[----:B------:R1:W-:Y:S01]  /*8d70*/  @!P6 STG.E.U8 desc[UR36][R12.64+0x19], R69 ;  /* 0x000019450c00e986 */ /* 0x0003e2000c101124 */
[----:B------:R-:W-:-:S13]  /*8d80*/  ISETP.LT.OR P6, PT, R3, 0x19, !P3 ;  /* 0x000000190300780c */ /* 0x000fda0005fc1670 */
[----:B0-----:R-:W-:-:S05]  /*8d90*/  @!P6 IMAD R15, R70, R22, RZ ;  /* 0x00000016460fe224 */ /* 0x001fca00078e02ff */
[----:B------:R0:W-:Y:S01]  /*8da0*/  @!P6 STG.E.U8 desc[UR36][R110.64+0x18], R15 ;  /* 0x0000180f6e00e986 */ /* 0x0001e2000c101124 */
[----:B------:R-:W-:-:S13]  /*8db0*/  ISETP.LT.OR P6, PT, R3, 0x1a, !P3 ;  /* 0x0000001a0300780c */ /* 0x000fda0005fc1670 */
[----:B------:R-:W-:-:S05]  /*8dc0*/  @!P6 IMAD R71, R71, R22, RZ ;  /* 0x000000164747e224 */ /* 0x000fca00078e02ff */
[----:B------:R3:W-:Y:S01]  /*8dd0*/  @!P6 STG.E.U8 desc[UR36][R110.64+0x19], R71 ;  /* 0x000019476e00e986 */ /* 0x0007e2000c101124 */
[----:B------:R-:W-:-:S13]  /*8de0*/  ISETP.LT.OR P6, PT, R3, 0x11, !P2 ;  /* 0x000000110300780c */ /* 0x000fda00057c1670 */
[----:B------:R-:W-:-:S05]  /*8df0*/  @!P6 IMAD R65, R56, R22, RZ ;  /* 0x000000163841e224 */ /* 0x000fca00078e02ff */
[----:B------:R4:W-:Y:S01]  /*8e00*/  @!P6 STG.E.U8 desc[UR36][R108.64+0x10], R65 ;  /* 0x000010416c00e986 */ /* 0x0009e2000c101124 */
[----:B------:R-:W-:-:S13]  /*8e10*/  ISETP.LT.OR P6, PT, R3, 0x12, !P2 ;  /* 0x000000120300780c */ /* 0x000fda00057c1670 */
[----:B--2---:R-:W-:Y:S02]  /*8e20*/  @!P6 IMAD R67, R57, R22, RZ ;  /* 0x000000163943e224 */ /* 0x004fe400078e02ff */
[----:B------:R-:W-:Y:S02]  /*8e30*/  @!P6 IMAD.MOV.U32 R56, RZ, RZ, R108 ;  /* 0x000000ffff38e224 */ /* 0x000fe400078e006c */
[----:B------:R-:W-:-:S05]  /*8e40*/  @!P6 IMAD.MOV.U32 R57, RZ, RZ, R109 ;  /* 0x000000ffff39e224 */ /* 0x000fca00078e006d */
[----:B------:R2:W-:Y:S01]  /*8e50*/  @!P6 STG.E.U8 desc[UR36][R56.64+0x11], R67 ;  /* 0x000011433800e986 */ /* 0x0005e2000c101124 */
[----:B------:R-:W-:-:S13]  /*8e60*/  ISETP.LT.OR P6, PT, R3, 0x11, !P1 ;  /* 0x000000110300780c */ /* 0x000fda0004fc1670 */
[----:B------:R-:W-:Y:S01]  /*8e70*/  @!P6 IADD3 R14, P0, R100, R108, RZ ;  /* 0x0000006c640ee210 */ /* 0x000fe20007f1e0ff */
[----:B-1----:R-:W-:-:S04]  /*8e80*/  @!P6 IMAD R69, R58, R22, RZ ;  /* 0x000000163a45e224 */ /* 0x002fc800078e02ff */
[----:B0-----:R-:W-:-:S05]  /*8e90*/  @!P6 IMAD.X R15, R109, 0x1, R97, P0 ;  /* 0x000000016d0fe824 */ /* 0x001fca00000e0661 */
[----:B------:R0:W-:Y:S01]  /*8ea0*/  @!P6 STG.E.U8 desc[UR36][R14.64+0x10], R69 ;  /* 0x000010450e00e986 */ /* 0x0001e2000c101124 */
[----:B------:R-:W-:-:S13]  /*8eb0*/  ISETP.LT.OR P6, PT, R3, 0x12, !P1 ;  /* 0x000000120300780c */ /* 0x000fda0004fc1670 */
[----:B------:R-:W-:Y:S01]  /*8ec0*/  @!P6 IADD3 R64, P0, R100, R108, RZ ;  /* 0x0000006c6440e210 */ /* 0x000fe20007f1e0ff */
[----:B---3--:R-:W-:-:S04]  /*8ed0*/  @!P6 IMAD R71, R59, R22, RZ ;  /* 0x000000163b47e224 */ /* 0x008fc800078e02ff */
[----:B----4-:R-:W-:-:S05]  /*8ee0*/  @!P6 IMAD.X R65, R109, 0x1, R97, P0 ;  /* 0x000000016d41e824 */ /* 0x010fca00000e0661 */
[----:B------:R-:W-:Y:S01]  /*8ef0*/  @!P6 STG.E.U8 desc[UR36][R64.64+0x11], R71 ;  /* 0x000011474000e986 */ /* 0x000fe2000c101124 */
[----:B------:R-:W-:-:S13]  /*8f00*/  ISETP.LT.OR P6, PT, R3, 0x19, !P2 ;  /* 0x000000190300780c */ /* 0x000fda00057c1670 */
[----:B--2---:R-:W-:Y:S02]  /*8f10*/  @!P6 IMAD R57, R60, R22, RZ ;  /* 0x000000163c39e224 */ /* 0x004fe400078e02ff */
[----:B0-----:R-:W-:Y:S02]  /*8f20*/  @!P6 IMAD.MOV.U32 R14, RZ, RZ, R108 ;  /* 0x000000ffff0ee224 */ /* 0x001fe400078e006c */
[----:B------:R-:W-:-:S05]  /*8f30*/  @!P6 IMAD.MOV.U32 R15, RZ, RZ, R109 ;  /* 0x000000ffff0fe224 */ /* 0x000fca00078e006d */
[----:B------:R0:W-:Y:S01]  /*8f40*/  @!P6 STG.E.U8 desc[UR36][R14.64+0x18], R57 ;  /* 0x000018390e00e986 */ /* 0x0001e2000c101124 */
[----:B------:R-:W-:-:S13]  /*8f50*/  ISETP.LT.OR P6, PT, R3, 0x1a, !P2 ;  /* 0x0000001a0300780c */ /* 0x000fda00057c1670 */
[----:B------:R-:W-:Y:S02]  /*8f60*/  @!P6 IMAD R67, R61, R22, RZ ;  /* 0x000000163d43e224 */ /* 0x000fe400078e02ff */
[----:B0-----:R-:W-:Y:S02]  /*8f70*/  @!P6 IMAD.MOV.U32 R14, RZ, RZ, R108 ;  /* 0x000000ffff0ee224 */ /* 0x001fe400078e006c */
[----:B------:R-:W-:-:S05]  /*8f80*/  @!P6 IMAD.MOV.U32 R15, RZ, RZ, R109 ;  /* 0x000000ffff0fe224 */ /* 0x000fca00078e006d */
[----:B------:R-:W-:Y:S01]  /*8f90*/  @!P6 STG.E.U8 desc[UR36][R14.64+0x19], R67 ;  /* 0x000019430e00e986 */ /* 0x000fe2000c101124 */
[----:B------:R-:W-:-:S13]  /*8fa0*/  ISETP.LT.OR P6, PT, R3, 0x19, !P1 ;  /* 0x000000190300780c */ /* 0x000fda0004fc1670 */
[----:B------:R-:W-:Y:S01]  /*8fb0*/  @!P6 IADD3 R58, P0, R100, R108, RZ ;  /* 0x0000006c643ae210 */ /* 0x000fe20007f1e0ff */
[----:B------:R-:W-:-:S04]  /*8fc0*/  @!P6 IMAD R65, R62, R22, RZ ;  /* 0x000000163e41e224 */ /* 0x000fc800078e02ff */
[----:B------:R-:W-:-:S05]  /*8fd0*/  @!P6 IMAD.X R59, R109, 0x1, R97, P0 ;  /* 0x000000016d3be824 */ /* 0x000fca00000e0661 */
[----:B------:R0:W-:Y:S01]  /*8fe0*/  @!P6 STG.E.U8 desc[UR36][R58.64+0x18], R65 ;  /* 0x000018413a00e986 */ /* 0x0001e2000c101124 */
[----:B------:R-:W-:Y:S01]  /*8ff0*/  ISETP.LT.OR P6, PT, R3, 0x1a, !P1 ;  /* 0x0000001a0300780c */ /* 0x000fe20004fc1670 */
[----:B0-----:R-:W-:-:S12]  /*9000*/  @!P5 IMAD R59, R50, R22, RZ ;  /* 0x00000016323bd224 */ /* 0x001fd800078e02ff */
[----:B------:R-:W-:Y:S01]  /*9010*/  @!P6 IADD3 R60, P0, R100, R108, RZ ;  /* 0x0000006c643ce210 */ /* 0x000fe20007f1e0ff */
[----:B------:R-:W-:-:S04]  /*9020*/  @!P6 IMAD R63, R63, R22, RZ ;  /* 0x000000163f3fe224 */ /* 0x000fc800078e02ff */
[----:B------:R-:W-:Y:S01]  /*9030*/  @!P6 IMAD.X R61, R109, 0x1, R97, P0 ;  /* 0x000000016d3de824 */ /* 0x000fe200000e0661 */
[----:B------:R-:W-:-:S04]  /*9040*/  ISETP.NE.AND P0, PT, R74, RZ, PT ;  /* 0x000000ff4a00720c */ /* 0x000fc80003f05270 */
[----:B------:R0:W-:Y:S01]  /*9050*/  @!P6 STG.E.U8 desc[UR36][R60.64+0x19], R63 ;  /* 0x0000193f3c00e986 */ /* 0x0001e2000c101124 */
[----:B------:R-:W-:-:S05]  /*9060*/  IADD3 R56, P6, R99, R108, RZ ;  /* 0x0000006c63387210 */ /* 0x000fca0007fde0ff */
[----:B------:R-:W-:Y:S01]  /*9070*/  IMAD.X R57, R109, 0x1, R96, P6 ;  /* 0x000000016d397824 */ /* 0x000fe200030e0660 */
[----:B------:R-:W-:-:S13]  /*9080*/  ISETP.LT.OR P6, PT, R3, 0x11, !P0 ;  /* 0x000000110300780c */ /* 0x000fda00047c1670 */
[----:B------:R-:W-:-:S05]  /*9090*/  @!P6 IMAD R67, R48, R22, RZ ;  /* 0x000000163043e224 */ /* 0x000fca00078e02ff */
[----:B------:R-:W-:Y:S01]  /*90a0*/  @!P6 STG.E.U8 desc[UR36][R56.64+0x10], R67 ;  /* 0x000010433800e986 */ /* 0x000fe2000c101124 */
[----:B------:R-:W-:-:S13]  /*90b0*/  ISETP.LT.OR P6, PT, R3, 0x12, !P0 ;  /* 0x000000120300780c */ /* 0x000fda00047c1670 */
[----:B------:R-:W-:-:S05]  /*90c0*/  @!P6 IMAD R49, R49, R22, RZ ;  /* 0x000000163131e224 */ /* 0x000fca00078e02ff */
[----:B------:R1:W-:Y:S01]  /*90d0*/  @!P6 STG.E.U8 desc[UR36][R56.64+0x11], R49 ;  /* 0x000011313800e986 */ /* 0x0003e2000c101124 */
[----:B------:R-:W-:-:S05]  /*90e0*/  @!P5 IADD3 R14, P6, R100, R56, RZ ;  /* 0x00000038640ed210 */ /* 0x000fca0007fde0ff */
[----:B------:R-:W-:Y:S01]  /*90f0*/  @!P5 IMAD.X R15, R97, 0x1, R57, P6 ;  /* 0x00000001610fd824 */ /* 0x000fe200030e0639 */
[----:B------:R-:W-:-:S04]  /*9100*/  ISETP.NE.AND P6, PT, R120, RZ, PT ;  /* 0x000000ff7800720c */ /* 0x000fc80003fc5270 */
[----:B------:R2:W-:Y:S01]  /*9110*/  @!P5 STG.E.U8 desc[UR36][R14.64+0x10], R59 ;  /* 0x0000103b0e00d986 */ /* 0x0005e2000c101124 */
[----:B------:R-:W-:-:S08]  /*9120*/  ISETP.NE.AND P5, PT, R118, RZ, PT ;  /* 0x000000ff7600720c */ /* 0x000fd00003fa5270 */
[----:B------:R-:W-:-:S05]  /*9130*/  @!P6 IMAD R55, R55, R22, RZ ;  /* 0x000000163737e224 */ /* 0x000fca00078e02ff */
[----:B------:R-:W-:-:S05]  /*9140*/  @!P5 IMAD R51, R51, R22, RZ ;  /* 0x000000163333d224 */ /* 0x000fca00078e02ff */
[----:B------:R3:W-:Y:S01]  /*9150*/  @!P5 STG.E.U8 desc[UR36][R106.64+0x11], R51 ;  /* 0x000011336a00d986 */ /* 0x0007e2000c101124 */
[----:B------:R-:W-:-:S13]  /*9160*/  ISETP.LT.OR P5, PT, R3, 0x19, !P0 ;  /* 0x000000190300780c */ /* 0x000fda00047a1670 */
[----:B0-----:R-:W-:-:S05]  /*9170*/  @!P5 IMAD R61, R52, R22, RZ ;  /* 0x00000016343dd224 */ /* 0x001fca00078e02ff */
[----:B------:R-:W-:Y:S01]  /*9180*/  @!P5 STG.E.U8 desc[UR36][R56.64+0x18], R61 ;  /* 0x0000183d3800d986 */ /* 0x000fe2000c101124 */
[----:B------:R-:W-:-:S13]  /*9190*/  ISETP.LT.OR P5, PT, R3, 0x1a, !P0 ;  /* 0x0000001a0300780c */ /* 0x000fda00047a1670 */
[----:B------:R-:W-:-:S05]  /*91a0*/  @!P5 IMAD R53, R53, R22, RZ ;  /* 0x000000163535d224 */ /* 0x000fca00078e02ff */
[----:B------:R-:W-:Y:S01]  /*91b0*/  @!P5 STG.E.U8 desc[UR36][R56.64+0x19], R53 ;  /* 0x000019353800d986 */ /* 0x000fe2000c101124 */
[----:B------:R-:W-:-:S13]  /*91c0*/  ISETP.NE.AND P5, PT, R119, RZ, PT ;  /* 0x000000ff7700720c */ /* 0x000fda0003fa5270 */
[----:B-1----:R-:W-:-:S05]  /*91d0*/  @!P5 IMAD R49, R54, R22, RZ ;  /* 0x000000163631d224 */ /* 0x002fca00078e02ff */
[----:B------:R-:W-:Y:S01]  /*91e0*/  @!P5 STG.E.U8 desc[UR36][R104.64+0x18], R49 ;  /* 0x000018316800d986 */ /* 0x000fe2000c101124 */
[----:B------:R-:W-:-:S03]  /*91f0*/  ISETP.LT.OR P5, PT, R3, 0x21, !P4 ;  /* 0x000000210300780c */ /* 0x000fc600067a1670 */
[----:B------:R-:W-:Y:S01]  /*9200*/  @!P6 STG.E.U8 desc[UR36][R20.64+0x19], R55 ;  /* 0x000019371400e986 */ /* 0x000fe2000c101124 */
[----:B------:R-:W-:-:S09]  /*9210*/  ISETP.NE.AND P6, PT, R122, RZ, PT ;  /* 0x000000ff7a00720c */ /* 0x000fd20003fc5270 */
[----:B--2---:R-:W-:-:S04]  /*9220*/  @!P5 IMAD R15, R40, R22, RZ ;  /* 0x00000016280fd224 */ /* 0x004fc800078e02ff */
[----:B------:R-:W-:Y:S01]  /*9230*/  @!P6 IMAD R31, R31, R22, RZ ;  /* 0x000000161f1fe224 */ /* 0x000fe200078e02ff */
[----:B------:R0:W-:Y:S01]  /*9240*/  @!P5 STG.E.U8 desc[UR36][R12.64+0x20], R15 ;  /* 0x0000200f0c00d986 */ /* 0x0001e2000c101124 */
[----:B------:R-:W-:-:S13]  /*9250*/  ISETP.LT.OR P5, PT, R3, 0x22, !P4 ;  /* 0x000000220300780c */ /* 0x000fda00067a1670 */
[----:B------:R-:W-:-:S05]  /*9260*/  @!P5 IMAD R41, R41, R22, RZ ;  /* 0x000000162929d224 */ /* 0x000fca00078e02ff */
[----:B------:R1:W-:Y:S01]  /*9270*/  @!P5 STG.E.U8 desc[UR36][R12.64+0x21], R41 ;  /* 0x000021290c00d986 */ /* 0x0003e2000c101124 */
[----:B------:R-:W-:-:S13]  /*9280*/  ISETP.LT.OR P5, PT, R3, 0x21, !P3 ;  /* 0x000000210300780c */ /* 0x000fda0005fa1670 */
[----:B---3--:R-:W-:-:S05]  /*9290*/  @!P5 IMAD R51, R42, R22, RZ ;  /* 0x000000162a33d224 */ /* 0x008fca00078e02ff */
[----:B------:R-:W-:Y:S01]  /*92a0*/  @!P5 STG.E.U8 desc[UR36][R110.64+0x20], R51 ;  /* 0x000020336e00d986 */ /* 0x000fe2000c101124 */
[----:B------:R-:W-:-:S13]  /*92b0*/  ISETP.LT.OR P5, PT, R3, 0x22, !P3 ;  /* 0x000000220300780c */ /* 0x000fda0005fa1670 */
[----:B------:R-:W-:-:S05]  /*92c0*/  @!P5 IMAD R43, R43, R22, RZ ;  /* 0x000000162b2bd224 */ /* 0x000fca00078e02ff */
[----:B------:R-:W-:Y:S01]  /*92d0*/  @!P5 STG.E.U8 desc[UR36][R110.64+0x21], R43 ;  /* 0x0000212b6e00d986 */ /* 0x000fe2000c101124 */
[C---:B------:R-:W-:Y:S02]  /*92e0*/  ISETP.LT.OR P5, PT, R3.reuse, 0x29, !P4 ;  /* 0x000000290300780c */ /* 0x040fe400067a1670 */
[----:B------:R-:W-:-:S11]  /*92f0*/  ISETP.LT.OR P4, PT, R3, 0x2a, !P4 ;  /* 0x0000002a0300780c */ /* 0x000fd60006781670 */
[-C--:B0-----:R-:W-:Y:S02]  /*9300*/  @!P5 IMAD R15, R44, R22.reuse, RZ ;  /* 0x000000162c0fd224 */ /* 0x081fe400078e02ff */
[----:B------:R-:W-:-:S03]  /*9310*/  @!P4 IMAD R45, R45, R22, RZ ;  /* 0x000000162d2dc224 */ /* 0x000fc600078e02ff */
[----:B------:R-:W-:Y:S01]  /*9320*/  @!P5 STG.E.U8 desc[UR36][R12.64+0x28], R15 ;  /* 0x0000280f0c00d986 */ /* 0x000fe2000c101124 */
[----:B------:R-:W-:-:S03]  /*9330*/  ISETP.NE.AND P5, PT, R121, RZ, PT ;  /* 0x000000ff7900720c */ /* 0x000fc60003fa5270 */
[----:B------:R0:W-:Y:S01]  /*9340*/  @!P4 STG.E.U8 desc[UR36][R12.64+0x29], R45 ;  /* 0x0000292d0c00c986 */ /* 0x0001e2000c101124 */
[C---:B------:R-:W-:Y:S02]  /*9350*/  ISETP.LT.OR P4, PT, R3.reuse, 0x29, !P3 ;  /* 0x000000290300780c */ /* 0x040fe40005f81670 */
[----:B------:R-:W-:-:S11]  /*9360*/  ISETP.LT.OR P3, PT, R3, 0x2a, !P3 ;  /* 0x0000002a0300780c */ /* 0x000fd60005f61670 */
[-C--:B------:R-:W-:Y:S02]  /*9370*/  @!P4 IMAD R21, R46, R22.reuse, RZ ;  /* 0x000000162e15c224 */ /* 0x080fe400078e02ff */
[----:B------:R-:W-:-:S03]  /*9380*/  @!P3 IMAD R47, R47, R22, RZ ;  /* 0x000000162f2fb224 */ /* 0x000fc600078e02ff */
[----:B------:R-:W-:Y:S04]  /*9390*/  @!P4 STG.E.U8 desc[UR36][R110.64+0x28], R21 ;  /* 0x000028156e00c986 */ /* 0x000fe8000c101124 */
[----:B------:R-:W-:Y:S01]  /*93a0*/  @!P3 STG.E.U8 desc[UR36][R110.64+0x29], R47 ;  /* 0x0000292f6e00b986 */ /* 0x000fe2000c101124 */
[----:B------:R-:W-:-:S13]  /*93b0*/  ISETP.LT.OR P3, PT, R3, 0x21, !P2 ;  /* 0x000000210300780c */ /* 0x000fda0005761670 */
[----:B-1----:R-:W-:Y:S02]  /*93c0*/  @!P3 IMAD R41, R32, R22, RZ ;  /* 0x000000162029b224 */ /* 0x002fe400078e02ff */
[----:B0-----:R-:W-:Y:S02]  /*93d0*/  @!P3 IMAD.MOV.U32 R12, RZ, RZ, R108 ;  /* 0x000000ffff0cb224 */ /* 0x001fe400078e006c */
        /* <DEDUP_REMOVED lines=15> */
[----:B------:R-:W-:Y:S01]  /*94d0*/  @!P3 IMAD.X R21, R109, 0x1, R97, P4 ;  /* 0x000000016d15b824 */ /* 0x000fe200020e0661 */
[----:B------:R-:W-:-:S04]  /*94e0*/  ISETP.NE.AND P4, PT, R117, RZ, PT ;  /* 0x000000ff7500720c */ /* 0x000fc80003f85270 */
[----:B------:R-:W-:Y:S01]  /*94f0*/  @!P3 STG.E.U8 desc[UR36][R20.64+0x21], R35 ;  /* 0x000021231400b986 */ /* 0x000fe2000c101124 */
[C---:B------:R-:W-:Y:S02]  /*9500*/  ISETP.LT.OR P3, PT, R3.reuse, 0x29, !P2 ;  /* 0x000000290300780c */ /* 0x040fe40005761670 */
[----:B------:R-:W-:-:S06]  /*9510*/  ISETP.LT.OR P2, PT, R3, 0x2a, !P2 ;  /* 0x0000002a0300780c */ /* 0x000fcc0005741670 */
[----:B------:R-:W-:-:S05]  /*9520*/  @!P4 IMAD R27, R27, R22, RZ ;  /* 0x000000161b1bc224 */ /* 0x000fca00078e02ff */
[-C--:B0-----:R-:W-:Y:S02]  /*9530*/  @!P3 IMAD R33, R36, R22.reuse, RZ ;  /* 0x000000162421b224 */ /* 0x081fe400078e02ff */
[----:B------:R-:W-:Y:S02]  /*9540*/  @!P3 IMAD.MOV.U32 R12, RZ, RZ, R108 ;  /* 0x000000ffff0cb224 */ /* 0x000fe400078e006c */
[----:B------:R-:W-:Y:S02]  /*9550*/  @!P3 IMAD.MOV.U32 R13, RZ, RZ, R109 ;  /* 0x000000ffff0db224 */ /* 0x000fe400078e006d */
[----:B------:R-:W-:-:S03]  /*9560*/  @!P2 IMAD R37, R37, R22, RZ ;  /* 0x000000162525a224 */ /* 0x000fc600078e02ff */
[----:B------:R0:W-:Y:S02]  /*9570*/  @!P3 STG.E.U8 desc[UR36][R12.64+0x28], R33 ;  /* 0x000028210c00b986 */ /* 0x0001e4000c101124 */
[----:B0-----:R-:W-:Y:S02]  /*9580*/  @!P2 IMAD.MOV.U32 R12, RZ, RZ, R108 ;  /* 0x000000ffff0ca224 */ /* 0x001fe400078e006c */
[----:B------:R-:W-:-:S05]  /*9590*/  @!P2 IMAD.MOV.U32 R13, RZ, RZ, R109 ;  /* 0x000000ffff0da224 */ /* 0x000fca00078e006d */
[----:B------:R-:W-:Y:S01]  /*95a0*/  @!P2 STG.E.U8 desc[UR36][R12.64+0x29], R37 ;  /* 0x000029250c00a986 */ /* 0x000fe2000c101124 */
[C---:B------:R-:W-:Y:S02]  /*95b0*/  ISETP.LT.OR P2, PT, R3.reuse, 0x29, !P1 ;  /* 0x000000290300780c */ /* 0x040fe40004f41670 */
[----:B------:R-:W-:-:S11]  /*95c0*/  ISETP.LT.OR P1, PT, R3, 0x2a, !P1 ;  /* 0x0000002a0300780c */ /* 0x000fd60004f21670 */
[----:B------:R-:W-:Y:S01]  /*95d0*/  @!P2 IADD3 R14, P3, R100, R108, RZ ;  /* 0x0000006c640ea210 */ /* 0x000fe20007f7e0ff */
[-C--:B------:R-:W-:Y:S02]  /*95e0*/  @!P2 IMAD R21, R38, R22.reuse, RZ ;  /* 0x000000162615a224 */ /* 0x080fe400078e02ff */
[----:B------:R-:W-:Y:S02]  /*95f0*/  @!P1 IMAD R39, R39, R22, RZ ;  /* 0x0000001627279224 */ /* 0x000fe400078e02ff */
[----:B------:R-:W-:Y:S01]  /*9600*/  @!P2 IMAD.X R15, R109, 0x1, R97, P3 ;  /* 0x000000016d0fa824 */ /* 0x000fe200018e0661 */
[----:B------:R-:W-:-:S04]  /*9610*/  ISETP.NE.AND P3, PT, R116, RZ, PT ;  /* 0x000000ff7400720c */ /* 0x000fc80003f65270 */
[----:B------:R0:W-:Y:S01]  /*9620*/  @!P2 STG.E.U8 desc[UR36][R14.64+0x28], R21 ;  /* 0x000028150e00a986 */ /* 0x0001e2000c101124 */
[----:B------:R-:W-:-:S05]  /*9630*/  @!P1 IADD3 R108, P2, R100, R108, RZ ;  /* 0x0000006c646c9210 */ /* 0x000fca0007f5e0ff */
[----:B------:R-:W-:-:S05]  /*9640*/  @!P1 IMAD.X R109, R109, 0x1, R97, P2 ;  /* 0x000000016d6d9824 */ /* 0x000fca00010e0661 */
[----:B------:R1:W-:Y:S01]  /*9650*/  @!P1 STG.E.U8 desc[UR36][R108.64+0x29], R39 ;  /* 0x000029276c009986 */ /* 0x0003e2000c101124 */
[----:B------:R-:W-:Y:S01]  /*9660*/  ISETP.LT.OR P1, PT, R3, 0x21, !P0 ;  /* 0x000000210300780c */ /* 0x000fe20004721670 */
[----:B0-----:R-:W-:-:S12]  /*9670*/  @!P5 IMAD R21, R30, R22, RZ ;  /* 0x000000161e15d224 */ /* 0x001fd800078e02ff */
[----:B------:R-:W-:-:S05]  /*9680*/  @!P1 IMAD R13, R24, R22, RZ ;  /* 0x00000016180d9224 */ /* 0x000fca00078e02ff */
[----:B------:R1:W-:Y:S01]  /*9690*/  @!P1 STG.E.U8 desc[UR36][R56.64+0x20], R13 ;  /* 0x0000200d38009986 */ /* 0x0003e2000c101124 */
[----:B------:R-:W-:-:S13]  /*96a0*/  ISETP.LT.OR P1, PT, R3, 0x22, !P0 ;  /* 0x000000220300780c */ /* 0x000fda0004721670 */
[----:B------:R-:W-:-:S05]  /*96b0*/  @!P1 IMAD R25, R25, R22, RZ ;  /* 0x0000001619199224 */ /* 0x000fca00078e02ff */
[----:B------:R1:W-:Y:S01]  /*96c0*/  @!P1 STG.E.U8 desc[UR36][R56.64+0x21], R25 ;  /* 0x0000211938009986 */ /* 0x0003e2000c101124 */
[C---:B------:R-:W-:Y:S02]  /*96d0*/  ISETP.LT.OR P1, PT, R3.reuse, 0x29, !P0 ;  /* 0x000000290300780c */ /* 0x040fe40004721670 */
[----:B------:R-:W-:Y:S01]  /*96e0*/  ISETP.LT.OR P0, PT, R3, 0x2a, !P0 ;  /* 0x0000002a0300780c */ /* 0x000fe20004701670 */
[----:B------:R-:W-:-:S05]  /*96f0*/  @!P3 IMAD R3, R26, R22, RZ ;  /* 0x000000161a03b224 */ /* 0x000fca00078e02ff */
[----:B------:R1:W-:Y:S04]  /*9700*/  @!P3 STG.E.U8 desc[UR36][R4.64+0x20], R3 ;  /* 0x000020030400b986 */ /* 0x0003e8000c101124 */
[----:B------:R1:W-:Y:S01]  /*9710*/  @!P4 STG.E.U8 desc[UR36][R10.64+0x21], R27 ;  /* 0x0000211b0a00c986 */ /* 0x0003e2000c101124 */
[-C--:B------:R-:W-:Y:S02]  /*9720*/  @!P1 IMAD R15, R28, R22.reuse, RZ ;  /* 0x000000161c0f9224 */ /* 0x080fe400078e02ff */
[----:B------:R-:W-:-:S03]  /*9730*/  @!P0 IMAD R29, R29, R22, RZ ;  /* 0x000000161d1d8224 */ /* 0x000fc600078e02ff */
[----:B------:R1:W-:Y:S04]  /*9740*/  @!P1 STG.E.U8 desc[UR36][R56.64+0x28], R15 ;  /* 0x0000280f38009986 */ /* 0x0003e8000c101124 */
[----:B------:R1:W-:Y:S04]  /*9750*/  @!P0 STG.E.U8 desc[UR36][R56.64+0x29], R29 ;  /* 0x0000291d38008986 */ /* 0x0003e8000c101124 */
[----:B------:R1:W-:Y:S04]  /*9760*/  @!P5 STG.E.U8 desc[UR36][R8.64+0x28], R21 ;  /* 0x000028150800d986 */ /* 0x0003e8000c101124 */
[----:B------:R1:W-:Y:S02]  /*9770*/  @!P6 STG.E.U8 desc[UR36][R6.64+0x29], R31 ;  /* 0x0000291f0600e986 */ /* 0x0003e4000c101124 */
.L_x_174:
[----:B------:R-:W-:Y:S05]  /*9780*/  BSYNC B0 ;  /* 0x0000000000007941 */ /* 0x000fea0003800000 */
.L_x_28:
[----:B------:R-:W-:Y:S01]  /*9790*/  ULDC UR4, c[0x0][0xc] ;  /* 0x0000030000047ab9 */ /* 0x000fe20000000800 */
[----:B------:R-:W-:Y:S01]  /*97a0*/  ULDC UR5, c[0x0][0x10] ;  /* 0x0000040000057ab9 */ /* 0x000fe20000000800 */
[----:B-1----:R-:W1:Y:S01]  /*97b0*/  LDC R3, c[0x0][0x14] ;  /* 0x00000500ff037b82 */ /* 0x002e620000000800 */
[----:B------:R-:W-:Y:S01]  /*97c0*/  UIMAD.WIDE.U32 UR4, UR4, UR5, URZ ;  /* 0x00000005040472a5 */ /* 0x000fe2000f8e003f */
[----:B------:R-:W-:Y:S02]  /*97d0*/  IMAD.MOV.U32 R105, RZ, RZ, -0x1 ;  /* 0xffffffffff697424 */ /* 0x000fe400078e00ff */
[----:B------:R-:W-:-:S03]  /*97e0*/  IMAD.MOV.U32 R103, RZ, RZ, -0x1 ;  /* 0xffffffffff677424 */ /* 0x000fc600078e00ff */
[----:B-1----:R-:W-:-:S04]  /*97f0*/  IMAD.WIDE.U32 R16, R3, UR4, R16 ;  /* 0x0000000403107c25 */ /* 0x002fc8000f8e0010 */
[----:B------:R-:W-:Y:S01]  /*9800*/  IMAD R3, R3, UR5, RZ ;  /* 0x0000000503037c24 */ /* 0x000fe2000f8e02ff */
[----:B------:R-:W-:Y:S02]  /*9810*/  ULDC.64 UR4, c[0x0][0x650] ;  /* 0x0001940000047ab9 */ /* 0x000fe40000000a00 */
[----:B------:R-:W-:Y:S01]  /*9820*/  ISETP.GE.U32.AND P0, PT, R16, UR4, PT ;  /* 0x0000000410007c0c */ /* 0x000fe2000bf06070 */
[--C-:B------:R-:W-:Y:S01]  /*9830*/  IMAD.IADD R17, R17, 0x1, R3.reuse ;  /* 0x0000000111117824 */ /* 0x100fe200078e0203 */
[----:B------:R-:W-:-:S04]  /*9840*/  PRMT R3, RZ, 0x7610, R3 ;  /* 0x00007610ff037816 */ /* 0x000fc80000000003 */
[----:B------:R-:W-:-:S13]  /*9850*/  ISETP.GE.U32.AND.EX P0, PT, R17, UR5, PT, P0 ;  /* 0x0000000511007c0c */ /* 0x000fda000bf06100 */
[----:B------:R-:W-:Y:S05]  /*9860*/  @P0 BRA `(.L_x_175) ;  /* 0x0000000400640947 */ /* 0x000fea0003800000 */
[----:B------:R-:W1:Y:S01]  /*9870*/  S2R R12, SR_CTAID.X ;  /* 0x00000000000c7919 */ /* 0x000e620000002500 */
[----:B------:R-:W0:Y:S01]  /*9880*/  LDC.64 R10, c[0x0][0x628] ;  /* 0x00018a00ff0a7b82 */ /* 0x000e220000000a00 */
[----:B------:R-:W-:Y:S01]  /*9890*/  ULDC UR4, c[0x0][0x150] ;  /* 0x0000540000047ab9 */ /* 0x000fe20000000800 */
[----:B------:R-:W-:Y:S01]  /*98a0*/  IMAD.MOV.U32 R8, RZ, RZ, R16 ;  /* 0x000000ffff087224 */ /* 0x000fe200078e0010 */
[----:B------:R-:W0:Y:S01]  /*98b0*/  S2R R24, SR_CTAID.Y ;  /* 0x0000000000187919 */ /* 0x000e220000002600 */
[----:B------:R-:W-:-:S04]  /*98c0*/  IMAD.MOV.U32 R9, RZ, RZ, R17 ;  /* 0x000000ffff097224 */ /* 0x000fc800078e0011 */
[----:B---3--:R-:W3:Y:S08]  /*98d0*/  LDC R21, c[0x0][0x144] ;  /* 0x00005100ff157b82 */ /* 0x008ef00000000800 */
[----:B------:R-:W3:Y:S08]  /*98e0*/  LDC R0, c[0x0][0x630] ;  /* 0x00018c00ff007b82 */ /* 0x000ef00000000800 */
[----:B--2---:R-:W2:Y:S01]  /*98f0*/  LDC.64 R14, c[0x0][0x620] ;  /* 0x00018800ff0e7b82 */ /* 0x004ea20000000a00 */
[----:B0-----:R-:W-:-:S04]  /*9900*/  ISETP.NE.U32.AND P0, PT, R10, RZ, PT ;  /* 0x000000ff0a00720c */ /* 0x001fc80003f05070 */
[----:B------:R-:W-:Y:S02]  /*9910*/  ISETP.NE.AND.EX P0, PT, R11, RZ, PT, P0 ;  /* 0x000000ff0b00720c */ /* 0x000fe40003f05300 */
[----:B-1----:R-:W-:-:S05]  /*9920*/  I2FP.F32.U32 R3, R12 ;  /* 0x0000000c00037245 */ /* 0x002fca0000201000 */
[----:B------:R-:W-:-:S04]  /*9930*/  FMUL R3, R3, UR4 ;  /* 0x0000000403037c20 */ /* 0x000fc80008400000 */
[----:B------:R0:W1:Y:S02]  /*9940*/  F2I.U32.TRUNC.NTZ R20, R3 ;  /* 0x0000000300147305 */ /* 0x000064000020f000 */
[----:B---3--:R-:W-:Y:S05]  /*9950*/  @!P0 BRA `(.L_x_176) ;  /* 0x0000000000288947 */ /* 0x008fea0003800000 */
[----:B0-----:R-:W0:Y:S02]  /*9960*/  LDC R3, c[0x0][0x634] ;  /* 0x00018d00ff037b82 */ /* 0x001e240000000800 */
        /* <DEDUP_REMOVED lines=9> */
.L_x_176:
[----:B----4-:R-:W3:Y:S01]  /*9a00*/  LDC.64 R28, c[0x0][0x640] ;  /* 0x00019000ff1c7b82 */ /* 0x010ee20000000a00 */
[-CC-:B------:R-:W-:Y:S01]  /*9a10*/  SHF.R.U64 R103, R8, R0.reuse, R9.reuse ;  /* 0x0000000008677219 */ /* 0x180fe20000001209 */
[----:B-1----:R-:W-:Y:S01]  /*9a20*/  IMAD.MOV R20, RZ, RZ, -R20 ;  /* 0x000000ffff147224 */ /* 0x002fe200078e0a14 */
[----:B------:R-:W-:Y:S01]  /*9a30*/  SHF.R.U32.HI R0, RZ, R0, R9 ;  /* 0x00000000ff007219 */ /* 0x000fe20000011609 */
[----:B------:R-:W-:Y:S01]  /*9a40*/  ULDC UR4, c[0x0][0x154] ;  /* 0x0000550000047ab9 */ /* 0x000fe20000000800 */
[----:B0-----:R-:W-:Y:S01]  /*9a50*/  IADD3 R3, P0, RZ, -R103, RZ ;  /* 0x80000067ff037210 */ /* 0x001fe20007f1e0ff */
[----:B------:R-:W-:Y:S02]  /*9a60*/  IMAD R21, R21, R20, R12 ;  /* 0x0000001415157224 */ /* 0x000fe400078e020c */
[----:B------:R-:W0:Y:S01]  /*9a70*/  LDC R6, c[0x0][0x618] ;  /* 0x00018600ff067b82 */ /* 0x000e220000000800 */
[----:B------:R-:W-:Y:S02]  /*9a80*/  IMAD.MOV.U32 R7, RZ, RZ, 0x1 ;  /* 0x00000001ff077424 */ /* 0x000fe400078e00ff */
[----:B------:R-:W-:-:S04]  /*9a90*/  IMAD.X R5, RZ, RZ, ~R0, P0 ;  /* 0x000000ffff057224 */ /* 0x000fc800000e0e00 */
[-C--:B--2---:R-:W-:Y:S01]  /*9aa0*/  IMAD R0, R5, R14.reuse, RZ ;  /* 0x0000000e05007224 */ /* 0x084fe200078e02ff */
[----:B------:R-:W1:Y:S01]  /*9ab0*/  LDC R8, c[0x0][0x608] ;  /* 0x00018200ff087b82 */ /* 0x000e620000000800 */
[----:B------:R-:W-:-:S04]  /*9ac0*/  IMAD.WIDE.U32 R4, R3, R14, R16 ;  /* 0x0000000e03047225 */ /* 0x000fc800078e0010 */
[----:B------:R-:W-:Y:S01]  /*9ad0*/  IMAD R3, R3, R15, R0 ;  /* 0x0000000f03037224 */ /* 0x000fe200078e0200 */
[----:B------:R-:W-:Y:S02]  /*9ae0*/  I2FP.F32.U32 R0, R24 ;  /* 0x0000001800007245 */ /* 0x000fe40000201000 */
[----:B------:R-:W2:Y:S01]  /*9af0*/  LDC R26, c[0x0][0x658] ;  /* 0x00019600ff1a7b82 */ /* 0x000ea20000000800 */
[----:B------:R-:W-:Y:S01]  /*9b00*/  IMAD.IADD R3, R5, 0x1, R3 ;  /* 0x0000000105037824 */ /* 0x000fe200078e0203 */
[----:B---3--:R-:W-:Y:S01]  /*9b10*/  ISETP.NE.U32.AND P0, PT, R28, RZ, PT ;  /* 0x000000ff1c00720c */ /* 0x008fe20003f05070 */
[----:B------:R-:W-:Y:S01]  /*9b20*/  FMUL R0, R0, UR4 ;  /* 0x0000000400007c20 */ /* 0x000fe20008400000 */
[----:B------:R-:W-:Y:S02]  /*9b30*/  IMAD.MOV.U32 R5, RZ, RZ, -0x1 ;  /* 0xffffffffff057424 */ /* 0x000fe400078e00ff */
[----:B------:R-:W-:Y:S01]  /*9b40*/  ISETP.NE.AND.EX P0, PT, R29, RZ, PT, P0 ;  /* 0x000000ff1d00720c */ /* 0x000fe20003f05300 */
[----:B------:R3:W4:Y:S01]  /*9b50*/  F2I.U32.TRUNC.NTZ R13, R0 ;  /* 0x00000000000d7305 */ /* 0x000722000020f000 */
[----:B------:R-:W3:Y:S01]  /*9b60*/  LDC R15, c[0x0][0x148] ;  /* 0x00005200ff0f7b82 */ /* 0x000ee20000000800 */
[----:B0-----:R-:W-:-:S02]  /*9b70*/  SHF.R.U64 R12, R4, R6, R3 ;  /* 0x00000006040c7219 */ /* 0x001fc40000001203 */
[----:B------:R-:W-:-:S05]  /*9b80*/  SHF.R.U32.HI R3, RZ, R6, R3 ;  /* 0x00000006ff037219 */ /* 0x000fca0000011603 */
[----:B------:R-:W0:Y:S01]  /*9b90*/  LDC R20, c[0x0][0x600] ;  /* 0x00018000ff147b82 */ /* 0x000e220000000800 */
[-CC-:B-1----:R-:W-:Y:S02]  /*9ba0*/  SHF.R.U64 R10, R12, R8.reuse, R3.reuse ;  /* 0x000000080c0a7219 */ /* 0x182fe40000001203 */
[----:B------:R-:W-:-:S05]  /*9bb0*/  SHF.R.U32.HI R3, RZ, R8, R3 ;  /* 0x00000008ff037219 */ /* 0x000fca0000011603 */
[----:B------:R-:W1:Y:S01]  /*9bc0*/  LDC R27, c[0x0][0x648] ;  /* 0x00019200ff1b7b82 */ /* 0x000e620000000800 */
[-C--:B--2---:R-:W-:Y:S02]  /*9bd0*/  SHF.L.U32 R4, R5, R26.reuse, RZ ;  /* 0x0000001a05047219 */ /* 0x084fe400000006ff */
[-CC-:B------:R-:W-:Y:S02]  /*9be0*/  SHF.R.U64 R14, R10, R26.reuse, R3.reuse ;  /* 0x0000001a0a0e7219 */ /* 0x180fe40000001203 */
[----:B------:R-:W-:Y:S02]  /*9bf0*/  SHF.R.U32.HI R5, RZ, R26, R3 ;  /* 0x0000001aff057219 */ /* 0x000fe40000011603 */
[----:B------:R-:W-:Y:S01]  /*9c00*/  LOP3.LUT R25, RZ, R4, RZ, 0x33, !PT ;  /* 0x00000004ff197212 */ /* 0x000fe200078e33ff */
[----:B------:R-:W2:Y:S01]  /*9c10*/  LDC R30, c[0x0][0x638] ;  /* 0x00018e00ff1e7b82 */ /* 0x000ea20000000800 */
[----:B------:R-:W-:Y:S01]  /*9c20*/  SHF.L.U32 R26, R7, R26, RZ ;  /* 0x0000001a071a7219 */ /* 0x000fe200000006ff */
[----:B------:R-:W-:-:S06]  /*9c30*/  IMAD.MOV.U32 R4, RZ, RZ, R14 ;  /* 0x000000ffff047224 */ /* 0x000fcc00078e000e */
[----:B------:R-:W0:Y:S01]  /*9c40*/  LDC R31, c[0x0][0x610] ;  /* 0x00018400ff1f7b82 */ /* 0x000e220000000800 */
[----:B----4-:R-:W-:Y:S05]  /*9c50*/  @!P0 BRA `(.L_x_177) ;  /* 0x0000000000288947 */ /* 0x010fea0003800000 */
[----:B------:R-:W4:Y:S02]  /*9c60*/  LDC R3, c[0x0][0x64c] ;  /* 0x00019300ff037b82 */ /* 0x000f240000000800 */
[----:B----4-:R-:W-:-:S05]  /*9c70*/  IADD3 R3, P0, R14, R3, RZ ;  /* 0x000000030e037210 */ /* 0x010fca0007f1e0ff */
        /* <DEDUP_REMOVED lines=8> */
.L_x_177:
[----:B------:R-:W-:Y:S01]  /*9d00*/  ISETP.NE.AND P0, PT, R2, 0x1, PT ;  /* 0x000000010200780c */ /* 0x000fe20003f05270 */
[----:B0-----:R-:W-:Y:S01]  /*9d10*/  VIADD R7, R20, 0xffffffff ;  /* 0xffffffff14077836 */ /* 0x001fe20000000000 */
[----:B-1-3--:R-:W-:Y:S01]  /*9d20*/  SHF.R.U64 R0, R4, R27, R5 ;  /* 0x0000001b04007219 */ /* 0x00afe20000001205 */
[----:B------:R-:W-:Y:S01]  /*9d30*/  IMAD.MOV R13, RZ, RZ, -R13 ;  /* 0x000000ffff0d7224 */ /* 0x000fe200078e0a0d */
[----:B------:R-:W-:Y:S01]  /*9d40*/  LOP3.LUT R5, R10, R25, RZ, 0xc0, !PT ;  /* 0x000000190a057212 */ /* 0x000fe200078ec0ff */
[----:B------:R-:W-:Y:S01]  /*9d50*/  IMAD.MOV.U32 R4, RZ, RZ, 0x1 ;  /* 0x00000001ff047424 */ /* 0x000fe200078e00ff */
[----:B------:R-:W-:Y:S01]  /*9d60*/  LOP3.LUT R12, R12, R7, RZ, 0xc0, !PT ;  /* 0x000000070c0c7212 */ /* 0x000fe200078ec0ff */
[----:B------:R-:W-:Y:S02]  /*9d70*/  IMAD.MOV R3, RZ, RZ, -R0 ;  /* 0x000000ffff037224 */ /* 0x000fe400078e0a00 */
[----:B------:R-:W-:Y:S02]  /*9d80*/  IMAD R0, R26, R0, R5 ;  /* 0x000000001a007224 */ /* 0x000fe400078e0205 */
[----:B--2---:R-:W-:-:S02]  /*9d90*/  IMAD R3, R3, R30, R14 ;  /* 0x0000001e03037224 */ /* 0x004fc400078e020e */
[----:B------:R-:W-:Y:S02]  /*9da0*/  @P0 IMAD R21, R15, R13, R24 ;  /* 0x0000000d0f150224 */ /* 0x000fe400078e0218 */
[----:B------:R-:W-:Y:S01]  /*9db0*/  IMAD R5, R3, R20, R12 ;  /* 0x0000001403057224 */ /* 0x000fe200078e020c */
[----:B------:R-:W-:Y:S01]  /*9dc0*/  PRMT R3, R4, 0x7610, R3 ;  /* 0x0000761004037816 */ /* 0x000fe20000000003 */
[----:B------:R-:W-:-:S05]  /*9dd0*/  IMAD R0, R0, R31, R21 ;  /* 0x0000001f00007224 */ /* 0x000fca00078e0215 */
[----:B------:R-:W-:Y:S02]  /*9de0*/  SEL R105, R5, R0, !P0 ;  /* 0x0000000005697207 */ /* 0x000fe40004000000 */
[----:B------:R-:W-:-:S07]  /*9df0*/  SEL R0, R0, R5, !P0 ;  /* 0x0000000500007207 */ /* 0x000fce0004000000 */
.L_x_175:
[----:B------:R-:W-:Y:S01]  /*9e00*/  LOP3.LUT P0, RZ, R3, 0xff, RZ, 0xc0, !PT ;  /* 0x000000ff03ff7812 */ /* 0x000fe2000780c0ff */
[----:B------:R-:W-:-:S12]  /*9e10*/  IMAD.MOV.U32 R104, RZ, RZ, R0 ;  /* 0x000000ffff687224 */ /* 0x000fd800078e0000 */
[----:B------:R-:W-:Y:S05]  /*9e20*/  @P0 BRA `(.L_x_178) ;  /* 0xffffff70004c0947 */ /* 0x000fea000383ffff */
[----:B------:R-:W-:Y:S05]  /*9e30*/  EXIT ;  /* 0x000000000000794d */ /* 0x000fea0003800000 */
.L_x_3:
[----:B0-----:R-:W-:Y:S01]  /*9e40*/  ULDC.64 UR4, c[0x0][0x650] ;  /* 0x0001940000047ab9 */ /* 0x001fe20000000a00 */
        /* <DEDUP_REMOVED lines=25> */
.L_x_180:
[--C-:B------:R-:W-:Y:S01]  /*9fe0*/  SHF.R.U64 R12, R10, R14, R11.reuse ;  /* 0x0000000e0a0c7219 */ /* 0x100fe2000000120b */
[----:B------:R-:W0:Y:S01]  /*9ff0*/  LDC R22, c[0x0][0x618] ;  /* 0x00018600ff167b82 */ /* 0x000e220000000800 */
[----:B------:R-:W-:Y:S01]  /*a000*/  I2FP.F32.U32 R6, R4 ;  /* 0x0000000400067245 */ /* 0x000fe20000201000 */
[----:B------:R-:W-:Y:S01]  /*a010*/  ULDC UR4, c[0x0][0x150] ;  /* 0x0000540000047ab9 */ /* 0x000fe20000000800 */
[----:B------:R-:W-:Y:S02]  /*a020*/  SHF.R.U32.HI R5, RZ, R14, R11 ;  /* 0x0000000eff057219 */ /* 0x000fe4000001160b */
[----:B------:R-:W-:Y:S01]  /*a030*/  IADD3 R9, P0, RZ, -R12, RZ ;  /* 0x8000000cff097210 */ /* 0x000fe20007f1e0ff */
[----:B------:R-:W-:Y:S01]  /*a040*/  FMUL R11, R6, UR4 ;  /* 0x00000004060b7c20 */ /* 0x000fe20008400000 */
[----:B------:R-:W-:Y:S01]  /*a050*/  ULDC UR4, c[0x0][0x154] ;  /* 0x0000550000047ab9 */ /* 0x000fe20000000800 */
[----:B------:R-:W1:Y:S02]  /*a060*/  LDC.64 R24, c[0x0][0x640] ;  /* 0x00019000ff187b82 */ /* 0x000e640000000a00 */
[----:B------:R-:W-:-:S02]  /*a070*/  IMAD.X R5, RZ, RZ, ~R5, P0 ;  /* 0x000000ffff057224 */ /* 0x000fc400000e0e05 */
[----:B------:R-:W2:Y:S01]  /*a080*/  F2I.U32.TRUNC.NTZ R11, R11 ;  /* 0x0000000b000b7305 */ /* 0x000ea2000020f000 */
[----:B------:R-:W-:-:S03]  /*a090*/  IMAD.WIDE.U32 R6, R9, R20, R16 ;  /* 0x0000001409067225 */ /* 0x000fc600078e0010 */
[----:B------:R-:W3:Y:S01]  /*a0a0*/  LDC R13, c[0x0][0x144] ;  /* 0x00005100ff0d7b82 */ /* 0x000ee20000000800 */
[----:B------:R-:W-:-:S04]  /*a0b0*/  IMAD R8, R5, R20, RZ ;  /* 0x0000001405087224 */ /* 0x000fc800078e02ff */
[----:B------:R-:W-:Y:S02]  /*a0c0*/  IMAD R5, R9, R21, R8 ;  /* 0x0000001509057224 */ /* 0x000fe400078e0208 */
[----:B------:R-:W-:Y:S01]  /*a0d0*/  IMAD.MOV.U32 R8, RZ, RZ, -0x1 ;  /* 0xffffffffff087424 */ /* 0x000fe200078e00ff */
[----:B------:R-:W4:Y:S01]  /*a0e0*/  LDC R14, c[0x0][0x608] ;  /* 0x00018200ff0e7b82 */ /* 0x000f220000000800 */
[----:B------:R-:W-:Y:S01]  /*a0f0*/  IMAD.IADD R5, R7, 0x1, R5 ;  /* 0x0000000107057824 */ /* 0x000fe200078e0205 */
[----:B------:R-:W-:-:S04]  /*a100*/  I2FP.F32.U32 R7, R3 ;  /* 0x0000000300077245 */ /* 0x000fc80000201000 */
[-C--:B0-----:R-:W-:Y:S01]  /*a110*/  SHF.R.U64 R10, R6, R22.reuse, R5 ;  /* 0x00000016060a7219 */ /* 0x081fe20000001205 */
[----:B--2---:R-:W-:Y:S01]  /*a120*/  IMAD.MOV R6, RZ, RZ, -R11 ;  /* 0x000000ffff067224 */ /* 0x004fe200078e0a0b */
[----:B------:R-:W0:Y:S01]  /*a130*/  LDC R9, c[0x0][0x658] ;  /* 0x00019600ff097b82 */ /* 0x000e220000000800 */
[----:B-1----:R-:W-:Y:S01]  /*a140*/  ISETP.NE.U32.AND P0, PT, R24, RZ, PT ;  /* 0x000000ff1800720c */ /* 0x002fe20003f05070 */
[----:B------:R-:W-:Y:S01]  /*a150*/  FMUL R7, R7, UR4 ;  /* 0x0000000407077c20 */ /* 0x000fe20008400000 */
[----:B------:R-:W-:Y:S02]  /*a160*/  SHF.R.U32.HI R5, RZ, R22, R5 ;  /* 0x00000016ff057219 */ /* 0x000fe40000011605 */
[----:B------:R-:W-:-:S03]  /*a170*/  ISETP.NE.AND.EX P0, PT, R25, RZ, PT, P0 ;  /* 0x000000ff1900720c */ /* 0x000fc60003f05300 */
[----:B------:R-:W1:Y:S01]  /*a180*/  LDC R20, c[0x0][0x148] ;  /* 0x00005200ff147b82 */ /* 0x000e620000000800 */
[----:B---3--:R-:W-:Y:S02]  /*a190*/  IMAD R23, R13, R6, R4 ;  /* 0x000000060d177224 */ /* 0x008fe400078e0204 */
[----:B------:R-:W-:-:S05]  /*a1a0*/  IMAD.MOV.U32 R6, RZ, RZ, 0x1 ;  /* 0x00000001ff067424 */ /* 0x000fca00078e00ff */
[----:B------:R-:W2:Y:S01]  /*a1b0*/  LDC R21, c[0x0][0x600] ;  /* 0x00018000ff157b82 */ /* 0x000ea20000000800 */
[-CC-:B----4-:R-:W-:Y:S02]  /*a1c0*/  SHF.R.U64 R13, R10, R14.reuse, R5.reuse ;  /* 0x0000000e0a0d7219 */ /* 0x190fe40000001205 */
[----:B------:R-:W-:Y:S02]  /*a1d0*/  SHF.R.U32.HI R4, RZ, R14, R5 ;  /* 0x0000000eff047219 */ /* 0x000fe40000011605 */
[----:B------:R3:W4:Y:S03]  /*a1e0*/  F2I.U32.TRUNC.NTZ R14, R7 ;  /* 0x00000007000e7305 */ /* 0x000726000020f000 */
[----:B------:R-:W1:Y:S01]  /*a1f0*/  LDC R26, c[0x0][0x648] ;  /* 0x00019200ff1a7b82 */ /* 0x000e620000000800 */
[-C--:B0-----:R-:W-:Y:S02]  /*a200*/  SHF.R.U64 R15, R13, R9.reuse, R4 ;  /* 0x000000090d0f7219 */ /* 0x081fe40000001204 */
[----:B------:R-:W-:-:S02]  /*a210*/  SHF.L.U32 R8, R8, R9, RZ ;  /* 0x0000000908087219 */ /* 0x000fc400000006ff */
[-C--:B------:R-:W-:Y:S01]  /*a220*/  SHF.R.U32.HI R5, RZ, R9.reuse, R4 ;  /* 0x00000009ff057219 */ /* 0x080fe20000011604 */
[----:B------:R-:W-:Y:S01]  /*a230*/  IMAD.MOV.U32 R4, RZ, RZ, R15 ;  /* 0x000000ffff047224 */ /* 0x000fe200078e000f */
[----:B------:R-:W-:Y:S01]  /*a240*/  SHF.L.U32 R22, R6, R9, RZ ;  /* 0x0000000906167219 */ /* 0x000fe200000006ff */
[----:B------:R-:W0:Y:S01]  /*a250*/  LDC R27, c[0x0][0x638] ;  /* 0x00018e00ff1b7b82 */ /* 0x000e220000000800 */
[----:B------:R-:W-:-:S07]  /*a260*/  LOP3.LUT R28, RZ, R8, RZ, 0x33, !PT ;  /* 0x00000008ff1c7212 */ /* 0x000fce00078e33ff */
        /* <DEDUP_REMOVED lines=12> */
.L_x_181:
[----:B------:R-:W-:Y:S01]  /*a330*/  ISETP.NE.AND P0, PT, R2, 0x1, PT ;  /* 0x000000010200780c */ /* 0x000fe20003f05270 */
[----:B--2---:R-:W-:Y:S01]  /*a340*/  VIADD R7, R21, 0xffffffff ;  /* 0xffffffff15077836 */ /* 0x004fe20000000000 */
[----:B-1----:R-:W-:Y:S01]  /*a350*/  SHF.R.U64 R5, R4, R26, R5 ;  /* 0x0000001a04057219 */ /* 0x002fe20000001205 */
[----:B------:R-:W-:Y:S01]  /*a360*/  IMAD.MOV R14, RZ, RZ, -R14 ;  /* 0x000000ffff0e7224 */ /* 0x000fe200078e0a0e */
[----:B------:R-:W-:Y:S01]  /*a370*/  LOP3.LUT R4, R13, R28, RZ, 0xc0, !PT ;  /* 0x0000001c0d047212 */ /* 0x000fe200078ec0ff */
[----:B------:R-:W-:Y:S01]  /*a380*/  IMAD.MOV.U32 R8, RZ, RZ, R12 ;  /* 0x000000ffff087224 */ /* 0x000fe200078e000c */
[----:B------:R-:W-:Y:S01]  /*a390*/  LOP3.LUT R10, R10, R7, RZ, 0xc0, !PT ;  /* 0x000000070a0a7212 */ /* 0x000fe200078ec0ff */
[----:B------:R-:W-:Y:S02]  /*a3a0*/  IMAD.MOV R6, RZ, RZ, -R5 ;  /* 0x000000ffff067224 */ /* 0x000fe400078e0a05 */
[----:B------:R-:W-:-:S04]  /*a3b0*/  IMAD R4, R22, R5, R4 ;  /* 0x0000000516047224 */ /* 0x000fc800078e0204 */
[----:B------:R-:W-:Y:S02]  /*a3c0*/  @P0 IMAD R23, R20, R14, R3 ;  /* 0x0000000e14170224 */ /* 0x000fe400078e0203 */
[----:B0-----:R-:W-:Y:S02]  /*a3d0*/  IMAD R3, R6, R27, R15 ;  /* 0x0000001b06037224 */ /* 0x001fe400078e020f */
[----:B------:R-:W-:Y:S02]  /*a3e0*/  IMAD R7, R4, R29, R23 ;  /* 0x0000001d04077224 */ /* 0x000fe400078e0217 */
[----:B------:R-:W-:Y:S02]  /*a3f0*/  IMAD R4, R3, R21, R10 ;  /* 0x0000001503047224 */ /* 0x000fe400078e020a */
[----:B------:R-:W-:-:S03]  /*a400*/  IMAD.MOV.U32 R6, RZ, RZ, 0x1 ;  /* 0x00000001ff067424 */ /* 0x000fc600078e00ff */
[----:B------:R-:W-:Y:S02]  /*a410*/  SEL R9, R4, R7, !P0 ;  /* 0x0000000704097207 */ /* 0x000fe40004000000 */
[----:B------:R-:W-:-:S07]  /*a420*/  SEL R7, R7, R4, !P0 ;  /* 0x0000000407077207 */ /* 0x000fce0004000000 */
.L_x_179:
[----:B------:R-:W-:-:S08]  /*a430*/  NOP ;  /* 0x0000000000007918 */ /* 0x000fd00000000000 */
[----:B------:R-:W0:-:S00]  /*a440*/  USETMAXREG.DEALLOC.CTAPOOL 0x28 ;  /* 0x00000028000079c8 */ /* 0x000e0000080e0500 */
[----:B0-----:R-:W-:-:S13]  /*a450*/  ISETP.NE.AND P0, PT, R0, RZ, PT ;  /* 0x000000ff0000720c */ /* 0x001fda0003f05270 */
[----:B------:R-:W-:Y:S05]  /*a460*/  @P0 EXIT ;  /* 0x000000000000094d */ /* 0x000fea0003800000 */
[----:B------:R-:W-:Y:S01]  /*a470*/  LOP3.LUT P0, RZ, R6, 0xff, RZ, 0xc0, !PT ;  /* 0x000000ff06ff7812 */ /* 0x000fe2000780c0ff */
[----:B------:R-:W-:Y:S02]  /*a480*/  IMAD.MOV.U32 R3, RZ, RZ, 0x1 ;  /* 0x00000001ff037424 */ /* 0x000fe400078e00ff */
[----:B------:R-:W-:-:S10]  /*a490*/  IMAD.MOV.U32 R0, RZ, RZ, RZ ;  /* 0x000000ffff007224 */ /* 0x000fd400078e00ff */
[----:B------:R-:W-:Y:S05]  /*a4a0*/  @!P0 BRA `(.L_x_182) ;  /* 0x0000000c00648947 */ /* 0x000fea0003800000 */
[----:B------:R-:W0:Y:S01]  /*a4b0*/  LDC R0, c[0x0][0x28c] ;  /* 0x0000a300ff007b82 */ /* 0x000e220000000800 */
[----:B------:R-:W-:Y:S01]  /*a4c0*/  ULDC UR5, c[0x0][0x658] ;  /* 0x0001960000057ab9 */ /* 0x000fe20000000800 */
[----:B------:R-:W-:Y:S01]  /*a4d0*/  UMOV UR7, 0xffffffff ;  /* 0xffffffff00077882 */ /* 0x000fe20000000000 */
[----:B------:R-:W-:Y:S01]  /*a4e0*/  ULDC UR6, c[0x0][0xc] ;  /* 0x0000030000067ab9 */ /* 0x000fe20000000800 */
[----:B------:R-:W-:Y:S01]  /*a4f0*/  USHF.L.U32 UR9, UR7, UR5, URZ ;  /* 0x0000000507097299 */ /* 0x000fe2000800063f */
[C---:B------:R-:W-:Y:S01]  /*a500*/  LOP3.LUT P2, RZ, R18.reuse, 0x7f, RZ, 0xc0, !PT ;  /* 0x0000007f12ff7812 */ /* 0x040fe2000784c0ff */
[----:B------:R-:W-:Y:S01]  /*a510*/  UMOV UR8, 0x1 ;  /* 0x0000000100087882 */ /* 0x000fe20000000000 */
[----:B------:R-:W-:Y:S01]  /*a520*/  ULDC UR7, c[0x0][0x10] ;  /* 0x0000040000077ab9 */ /* 0x000fe20000000800 */
[----:B------:R-:W-:Y:S01]  /*a530*/  LOP3.LUT P0, RZ, R18, 0x1f, RZ, 0xc0, !PT ;  /* 0x0000001f12ff7812 */ /* 0x000fe2000780c0ff */
[----:B------:R-:W-:Y:S01]  /*a540*/  UIMAD.WIDE.U32 UR6, UR6, UR7, URZ ;  /* 0x00000007060672a5 */ /* 0x000fe2000f8e003f */
[----:B------:R-:W-:Y:S01]  /*a550*/  BSSY B0, `(.L_x_182) ;  /* 0x00000ce000007945 */ /* 0x000fe20003800000 */
[----:B------:R-:W-:Y:S01]  /*a560*/  USHF.L.U32 UR5, UR8, UR5, URZ ;  /* 0x0000000508057299 */ /* 0x000fe2000800063f */
[----:B------:R-:W-:Y:S01]  /*a570*/  IMAD.MOV.U32 R11, RZ, RZ, 0x1 ;  /* 0x00000001ff0b7424 */ /* 0x000fe200078e00ff */
[----:B------:R-:W-:Y:S01]  /*a580*/  LOP3.LUT R18, R19, 0x2, RZ, 0xfc, !PT ;  /* 0x0000000213127812 */ /* 0x000fe200078efcff */
[----:B------:R-:W-:Y:S01]  /*a590*/  ULDC UR8, c[0x0][0x14] ;  /* 0x0000050000087ab9 */ /* 0x000fe20000000800 */
[----:B------:R-:W-:Y:S01]  /*a5a0*/  PLOP3.LUT P0, PT, P0, P2, PT, 0x8a, 0x0 ;  /* 0x000000000000781c */ /* 0x000fe20000705172 */
[----:B------:R-:W-:-:S02]  /*a5b0*/  UIMAD.WIDE.U32 UR30, UR6, UR8, URZ ;  /* 0x00000008061e72a5 */ /* 0x000fc4000f8e003f */
[----:B------:R-:W-:Y:S01]  /*a5c0*/  UIMAD UR7, UR7, UR8, URZ ;  /* 0x00000008070772a4 */ /* 0x000fe2000f8e023f */
[----:B------:R-:W-:Y:S01]  /*a5d0*/  ULDC UR4, c[0x0][0x600] ;  /* 0x0001800000047ab9 */ /* 0x000fe20000000800 */
[----:B------:R-:W-:Y:S02]  /*a5e0*/  ULOP3.LUT UR6, URZ, UR9, URZ, 0x33, !UPT ;  /* 0x000000093f067292 */ /* 0x000fe4000f8e333f */
[----:B------:R-:W-:Y:S01]  /*a5f0*/  UIADD3 UR4, UR4, -0x1, URZ ;  /* 0xffffffff04047890 */ /* 0x000fe2000fffe03f */
[----:B0-----:R-:W-:Y:S01]  /*a600*/  VIADD R0, R0, 0xff ;  /* 0x000000ff00007836 */ /* 0x001fe20000000000 */
[----:B------:R-:W-:Y:S01]  /*a610*/  UIADD3 UR7, UR31, UR7, URZ ;  /* 0x000000071f077290 */ /* 0x000fe2000fffe03f */
[----:B------:R-:W-:-:S03]  /*a620*/  ULDC.64 UR38, c[0x0][0x198] ;  /* 0x0000660000267ab9 */ /* 0x000fc60000000a00 */
[----:B------:R-:W-:-:S04]  /*a630*/  SHF.R.S32.HI R3, RZ, 0x1f, R0 ;  /* 0x0000001fff037819 */ /* 0x000fc80000011400 */
[----:B------:R-:W-:Y:S01]  /*a640*/  LEA.HI R3, R3, R0, RZ, 0x8 ;  /* 0x0000000003037211 */ /* 0x000fe200078f40ff */
[----:B------:R-:W-:-:S03]  /*a650*/  IMAD.MOV.U32 R0, RZ, RZ, RZ ;  /* 0x000000ffff007224 */ /* 0x000fc600078e00ff */
[----:B------:R-:W-:Y:S01]  /*a660*/  SHF.R.S32.HI R13, RZ, 0x8, R3 ;  /* 0x00000008ff0d7819 */ /* 0x000fe20000011403 */
[----:B------:R-:W-:-:S04]  /*a670*/  IMAD.MOV.U32 R3, RZ, RZ, 0x1 ;  /* 0x00000001ff037424 */ /* 0x000fc800078e00ff */
[----:B------:R-:W-:-:S07]  /*a680*/  VIADD R10, R13, 0x1 ;  /* 0x000000010d0a7836 */ /* 0x000fce0000000000 */
.L_x_194:
[----:B------:R-:W-:-:S03]  /*a690*/  UMOV UR8, 0xffffffff ;  /* 0xffffffff00087882 */ /* 0x000fc60000000000 */
[----:B------:R-:W-:Y:S05]  /*a6a0*/  BRA.DIV UR8, `(.L_x_183) ;  /* 0x0000000e08847947 */ /* 0x000fea000b800000 */
[----:B------:R-:W-:-:S13]  /*a6b0*/  ELECT P6, URZ, PT ;  /* 0x00000000003f782f */ /* 0x000fda00038c0000 */
.L_x_203:
[----:B------:R-:W0:Y:S01]  /*a6c0*/  LDC R4, c[0x0][0x28c] ;  /* 0x0000a300ff047b82 */ /* 0x000e220000000800 */
[----:B------:R-:W-:Y:S01]  /*a6d0*/  BSSY B1, `(.L_x_184) ;  /* 0x0000043000017945 */ /* 0x000fe20003800000 */
[----:B0-----:R-:W-:-:S13]  /*a6e0*/  ISETP.LT.OR P6, PT, R4, 0x1, !P6 ;  /* 0x000000010400780c */ /* 0x001fda00077c1670 */
[----:B------:R-:W-:Y:S05]  /*a6f0*/  @P6 BRA `(.L_x_185) ;  /* 0x0000000400006947 */ /* 0x000fea0003800000 */
[----:B------:R-:W-:Y:S02]  /*a700*/  IMAD R14, R7, 0x180, RZ ;  /* 0x00000180070e7824 */ /* 0x000fe400078e02ff */
[----:B------:R-:W-:Y:S02]  /*a710*/  IMAD R15, R9, 0x30, RZ ;  /* 0x00000030090f7824 */ /* 0x000fe400078e02ff */
[----:B------:R-:W-:Y:S02]  /*a720*/  IMAD.MOV.U32 R20, RZ, RZ, RZ ;  /* 0x000000ffff147224 */ /* 0x000fe400078e00ff */
[----:B------:R-:W-:Y:S02]  /*a730*/  IMAD.MOV.U32 R4, RZ, RZ, R10 ;  /* 0x000000ffff047224 */ /* 0x000fe400078e000a */
[----:B------:R-:W-:Y:S02]  /*a740*/  IMAD.MOV.U32 R5, RZ, RZ, R3 ;  /* 0x000000ffff057224 */ /* 0x000fe400078e0003 */
[----:B------:R-:W-:-:S07]  /*a750*/  IMAD.MOV.U32 R6, RZ, RZ, R0 ;  /* 0x000000ffff067224 */ /* 0x000fce00078e0000 */
.L_x_189:
[----:B------:R-:W0:Y:S01]  /*a760*/  S2R R12, SR_CgaCtaId ;  /* 0x00000000000c7919 */ /* 0x000e220000008800 */
[----:B------:R-:W-:Y:S01]  /*a770*/  MOV R7, 0x400 ;  /* 0x0000040000077802 */ /* 0x000fe20000000f00 */
[----:B------:R-:W1:Y:S03]  /*a780*/  @!P2 LDC R9, c[0x0][0x500] ;  /* 0x00014000ff09ab82 */ /* 0x000e660000000800 */
[----:B0-----:R-:W-:Y:S02]  /*a790*/  LEA R21, R12, R7, 0x18 ;  /* 0x000000070c157211 */ /* 0x001fe400078ec0ff */
[----:B------:R-:W-:-:S03]  /*a7a0*/  SHF.L.U32 R7, R5, 0x1f, RZ ;  /* 0x0000001f05077819 */ /* 0x000fc600000006ff */
[----:B------:R-:W-:-:S04]  /*a7b0*/  IMAD R12, R6, 0x8, R21 ;  /* 0x00000008060c7824 */ /* 0x000fc800078e0215 */
[----:B------:R-:W0:Y:S02]  /*a7c0*/  SYNCS.PHASECHK.TRANS64.TRYWAIT P1, [R12+URZ+0x10], R7 ;  /* 0x000010070c0075a7 */ /* 0x000e24000802017f */
[----:B01----:R-:W-:Y:S05]  /*a7d0*/  @!P1 BRA `(.L_x_186) ;  /* 0x0000000c00589947 */ /* 0x003fea0003800000 */
.L_x_204:
[----:B0-----:R-:W-:Y:S01]  /*a7e0*/  PRMT R7, R18, 0x9910, RZ ;  /* 0x0000991012077816 */ /* 0x001fe200000000ff */
[----:B------:R0:W-:Y:S03]  /*a7f0*/  @!P2 SYNCS.ARRIVE.TRANS64 RZ, [R12+URZ], R9 ;  /* 0x000000090cffa9a7 */ /* 0x0001e6000800003f */
[----:B------:R-:W-:-:S13]  /*a800*/  ISETP.NE.AND P1, PT, R7, 0x2, PT ;  /* 0x000000020700780c */ /* 0x000fda0003f25270 */
[----:B0-----:R-:W-:Y:S05]  /*a810*/  @P1 BRA `(.L_x_187) ;  /* 0x0000000000041947 */ /* 0x001fea0003800000 */
[----:B------:R-:W-:Y:S01]  /*a820*/  BPT.TRAP 0x1 ;  /* 0x000000040000795c */ /* 0x000fe20000300000 */
.L_x_187:
[----:B------:R-:W-:Y:S05]  /*a830*/  @P0 BRA `(.L_x_188) ;  /* 0x0000000000040947 */ /* 0x000fea0003800000 */
[----:B------:R-:W-:Y:S01]  /*a840*/  BPT.TRAP 0x1 ;  /* 0x000000040000795c */ /* 0x000fe20000300000 */
.L_x_188:
[--C-:B------:R-:W-:Y:S01]  /*a850*/  IMAD R7, R6, 0x18000, R21.reuse ;  /* 0x0001800006077824 */ /* 0x100fe200078e0215 */
[----:B------:R-:W-:Y:S01]  /*a860*/  R2UR UR34, R20 ;  /* 0x00000000142272ca */ /* 0x000fe200000e0000 */
[----:B------:R-:W-:Y:S01]  /*a870*/  IMAD R21, R6, 0x3000, R21 ;  /* 0x0000300006157824 */ /* 0x000fe200078e0215 */
[----:B------:R-:W-:Y:S01]  /*a880*/  R2UR UR33, R12 ;  /* 0x000000000c2172ca */ /* 0x000fe200000e0000 */
[----:B------:R-:W-:Y:S01]  /*a890*/  VIADD R4, R4, 0xffffffff ;  /* 0xffffffff04047836 */ /* 0x000fe20000000000 */
[----:B------:R-:W-:Y:S01]  /*a8a0*/  R2UR UR24, R7 ;  /* 0x00000000071872ca */ /* 0x000fe200000e0000 */
[----:B------:R-:W-:Y:S01]  /*a8b0*/  UIADD3 UR14, UP0, UR38, 0xf0, URZ ;  /* 0x000000f0260e7890 */ /* 0x000fe2000ff1e03f */
[----:B------:R-:W-:Y:S01]  /*a8c0*/  R2UR UR8, R21 ;  /* 0x00000000150872ca */ /* 0x000fe200000e0000 */
[----:B------:R-:W-:Y:S01]  /*a8d0*/  UIADD3 UR40, UP1, UR38, 0x1f0, URZ ;  /* 0x000001f026287890 */ /* 0x000fe2000ff3e03f */
[----:B------:R-:W-:Y:S01]  /*a8e0*/  R2UR UR36, R8 ;  /* 0x00000000082472ca */ /* 0x000fe200000e0000 */
[----:B------:R-:W-:Y:S01]  /*a8f0*/  UIADD3.X UR15, URZ, UR39, URZ, UP0, !UPT ;  /* 0x000000273f0f7290 */ /* 0x000fe200087fe43f */
[----:B------:R-:W-:Y:S01]  /*a900*/  R2UR UR35, R14 ;  /* 0x000000000e2372ca */ /* 0x000fe200000e0000 */
[----:B------:R-:W-:Y:S01]  /*a910*/  UIADD3.X UR41, URZ, UR39, URZ, UP1, !UPT ;  /* 0x000000273f297290 */ /* 0x000fe20008ffe43f */
[----:B------:R-:W-:Y:S01]  /*a920*/  R2UR UR19, R15 ;  /* 0x000000000f1372ca */ /* 0x000fe200000e0000 */
[----:B------:R-:W-:Y:S01]  /*a930*/  UIADD3 UR26, UR34, 0x80, URZ ;  /* 0x00000080221a7890 */ /* 0x000fe2000fffe03f */
[----:B------:R-:W-:Y:S01]  /*a940*/  ISETP.GT.AND P3, PT, R4, 0x1, PT ;  /* 0x000000010400780c */ /* 0x000fe20003f64270 */
[----:B------:R-:W-:Y:S01]  /*a950*/  VIADD R6, R6, 0x1 ;  /* 0x0000000106067836 */ /* 0x000fe20000000000 */
[----:B------:R-:W-:Y:S01]  /*a960*/  UMOV UR22, 0x0 ;  /* 0x0000000000167882 */ /* 0x000fe20000000000 */
[----:B------:R-:W-:Y:S01]  /*a970*/  UIADD3 UR32, UR24, 0x100, URZ ;  /* 0x0000010018207890 */ /* 0x000fe2000fffe03f */
[----:B------:R-:W-:Y:S01]  /*a980*/  VIADD R20, R20, 0x100 ;  /* 0x0000010014147836 */ /* 0x000fe20000000000 */
[----:B------:R-:W-:Y:S01]  /*a990*/  UIADD3 UR24, UR24, 0xc100, URZ ;  /* 0x0000c10018187890 */ /* 0x000fe2000fffe03f */
[----:B------:R-:W-:Y:S01]  /*a9a0*/  ISETP.NE.AND P1, PT, R6, 0x2, PT ;  /* 0x000000020600780c */ /* 0x000fe20003f25270 */
[----:B------:R-:W-:-:S02]  /*a9b0*/  UIADD3 UR16, UR8, 0x30100, URZ ;  /* 0x0003010008107890 */ /* 0x000fc4000fffe03f */
[----:B------:R-:W-:Y:S01]  /*a9c0*/  UIADD3 UR8, UR8, 0x31900, URZ ;  /* 0x0003190008087890 */ /* 0x000fe2000fffe03f */
[----:B------:R-:W-:Y:S01]  /*a9d0*/  SEL R12, RZ, 0x1, P1 ;  /* 0x00000001ff0c7807 */ /* 0x000fe20000800000 */
[----:B------:R-:W-:Y:S01]  /*a9e0*/  UMOV UR23, 0x10000000 ;  /* 0x1000000000177882 */ /* 0x000fe20000000000 */
[----:B------:R-:W-:Y:S01]  /*a9f0*/  UMOV UR25, UR33 ;  /* 0x0000002100197c82 */ /* 0x000fe20008000000 */
[----:B------:R-:W-:Y:S01]  /*aa00*/  UMOV UR28, UR36 ;  /* 0x00000024001c7c82 */ /* 0x000fe20008000000 */
[----:B------:R-:W-:Y:S01]  /*aa10*/  UMOV UR27, UR35 ;  /* 0x00000023001b7c82 */ /* 0x000fe20008000000 */
[----:B------:R-:W-:Y:S01]  /*aa20*/  UMOV UR17, UR33 ;  /* 0x0000002100117c82 */ /* 0x000fe20008000000 */
[----:B------:R-:W-:Y:S01]  /*aa30*/  UMOV UR18, UR34 ;  /* 0x0000002200127c82 */ /* 0x000fe20008000000 */
[----:B------:R-:W-:Y:S01]  /*aa40*/  UMOV UR20, UR36 ;  /* 0x0000002400147c82 */ /* 0x000fe20008000000 */
[----:B------:R0:W-:Y:S01]  /*aa50*/  UTMALDG.3D [UR32], [UR14], desc[UR22] ;  /* 0x000016200e0075b4 */ /* 0x0001e20008011000 */
[----:B------:R-:W-:Y:S01]  /*aa60*/  UMOV UR9, UR33 ;  /* 0x0000002100097c82 */ /* 0x000fe20008000000 */
[----:B------:R-:W-:Y:S01]  /*aa70*/  UMOV UR11, UR19 ;  /* 0x00000013000b7c82 */ /* 0x000fe20008000000 */
[----:B------:R-:W-:Y:S01]  /*aa80*/  UMOV UR12, UR36 ;  /* 0x00000024000c7c82 */ /* 0x000fe20008000000 */
[----:B------:R-:W-:Y:S01]  /*aa90*/  UMOV UR10, UR26 ;  /* 0x0000001a000a7c82 */ /* 0x000fe20008000000 */
[----:B------:R-:W-:-:S02]  /*aaa0*/  LOP3.LUT R5, R5, R12, RZ, 0x3c, !PT ;  /* 0x0000000c05057212 */ /* 0x000fc400078e3cff */
[----:B------:R-:W-:Y:S01]  /*aab0*/  SEL R6, R6, RZ, P1 ;  /* 0x000000ff06067207 */ /* 0x000fe20000800000 */
[----:B------:R0:W-:Y:S01]  /*aac0*/  UTMALDG.3D [UR24], [UR14], desc[UR22] ;  /* 0x000016180e0075b4 */ /* 0x0001e20008011000 */
[----:B------:R0:W-:Y:S01]  /*aad0*/  UTMALDG.3D [UR16], [UR40], desc[UR22] ;  /* 0x00001610280075b4 */ /* 0x0001e20008011000 */
[----:B------:R0:W-:Y:S02]  /*aae0*/  UTMALDG.3D [UR8], [UR40], desc[UR22] ;  /* 0x00001608280075b4 */ /* 0x0001e40008011000 */
[----:B0-----:R-:W-:Y:S05]  /*aaf0*/  @P3 BRA `(.L_x_189) ;  /* 0xfffffffc00183947 */ /* 0x001fea000383ffff */
.L_x_185:
[----:B------:R-:W-:Y:S05]  /*ab00*/  BSYNC B1 ;  /* 0x0000000000017941 */ /* 0x000fea0003800000 */
.L_x_184:
[----:B------:R-:W-:Y:S01]  /*ab10*/  LOP3.LUT P3, RZ, R11, 0xff, RZ, 0xc0, !PT ;  /* 0x000000ff0bff7812 */ /* 0x000fe2000786c0ff */
[----:B------:R-:W-:Y:S01]  /*ab20*/  IMAD.IADD R0, R13, 0x1, R0 ;  /* 0x000000010d007824 */ /* 0x000fe200078e0200 */
[----:B------:R-:W-:Y:S01]  /*ab30*/  IADD3 R16, P4, R16, UR30, RZ ;  /* 0x0000001e10107c10 */ /* 0x000fe2000ff9e0ff */
[----:B------:R-:W-:Y:S01]  /*ab40*/  ULDC.64 UR8, c[0x0][0x650] ;  /* 0x0001940000087ab9 */ /* 0x000fe20000000a00 */
[----:B------:R-:W-:Y:S01]  /*ab50*/  BSSY B1, `(.L_x_190) ;  /* 0x000006b000017945 */ /* 0x000fe20003800000 */
[----:B------:R-:W-:Y:S01]  /*ab60*/  IMAD.MOV.U32 R7, RZ, RZ, -0x1 ;  /* 0xffffffffff077424 */ /* 0x000fe200078e00ff */
[----:B------:R-:W-:Y:S01]  /*ab70*/  SHF.R.U32.HI R4, RZ, 0x1, R0 ;  /* 0x00000001ff047819 */ /* 0x000fe20000011600 */
[----:B------:R-:W-:Y:S01]  /*ab80*/  IMAD.MOV.U32 R9, RZ, RZ, -0x1 ;  /* 0xffffffffff097424 */ /* 0x000fe200078e00ff */
[----:B------:R-:W-:Y:S01]  /*ab90*/  ISETP.GT.U32.AND P1, PT, R0, 0x1, PT ;  /* 0x000000010000780c */ /* 0x000fe20003f24070 */
[----:B------:R-:W-:Y:S01]  /*aba0*/  IMAD.MOV.U32 R8, RZ, RZ, -0x1 ;  /* 0xffffffffff087424 */ /* 0x000fe200078e00ff */
[----:B------:R-:W-:-:S02]  /*abb0*/  LOP3.LUT R4, R4, 0x1, RZ, 0xc0, !PT ;  /* 0x0000000104047812 */ /* 0x000fc400078ec0ff */
[----:B------:R-:W-:Y:S01]  /*abc0*/  ISETP.LT.U32.AND P1, PT, R13, 0x2, P1 ;  /* 0x000000020d00780c */ /* 0x000fe20000f21070 */
[----:B------:R-:W0:Y:S01]  /*abd0*/  @P3 S2R R6, SR_CgaCtaId ;  /* 0x0000000000063919 */ /* 0x000e220000008800 */
[----:B------:R-:W-:Y:S02]  /*abe0*/  @P3 MOV R5, 0x400 ;  /* 0x0000040000053802 */ /* 0x000fe40000000f00 */
[----:B------:R-:W-:Y:S02]  /*abf0*/  IADD3.X R17, R17, UR7, RZ, P4, !PT ;  /* 0x0000000711117c10 */ /* 0x000fe4000a7fe4ff */
[----:B------:R-:W-:Y:S02]  /*ac00*/  ISETP.GE.U32.AND P4, PT, R16, UR8, PT ;  /* 0x0000000810007c0c */ /* 0x000fe4000bf86070 */
[----:B------:R-:W-:Y:S02]  /*ac10*/  LOP3.LUT R0, R0, 0x1, RZ, 0xc0, !PT ;  /* 0x0000000100007812 */ /* 0x000fe400078ec0ff */
[----:B------:R-:W-:-:S02]  /*ac20*/  PRMT R11, RZ, 0x7610, R11 ;  /* 0x00007610ff0b7816 */ /* 0x000fc4000000000b */
[----:B0-----:R-:W-:-:S04]  /*ac30*/  @P3 LEA R5, R6, R5, 0x18 ;  /* 0x0000000506053211 */ /* 0x001fc800078ec0ff */
[----:B------:R0:W-:Y:S01]  /*ac40*/  @P3 SYNCS.ARRIVE.TRANS64.A1T0 RZ, [R5+URZ+0x38], RZ ;  /* 0x000038ff05ff39a7 */ /* 0x0001e2000810003f */
[----:B------:R-:W-:Y:S02]  /*ac50*/  ISETP.NE.U32.AND P3, PT, R4, 0x1, PT ;  /* 0x000000010400780c */ /* 0x000fe40003f65070 */
[----:B------:R-:W-:Y:S02]  /*ac60*/  SEL R4, RZ, 0x1, !P1 ;  /* 0x00000001ff047807 */ /* 0x000fe40004800000 */
[----:B------:R-:W-:Y:S02]  /*ac70*/  ISETP.GE.U32.AND.EX P1, PT, R17, UR9, PT, P4 ;  /* 0x0000000911007c0c */ /* 0x000fe4000bf26140 */
[----:B------:R-:W-:-:S04]  /*ac80*/  ISETP.GT.U32.AND P3, PT, R13, 0x1, !P3 ;  /* 0x000000010d00780c */ /* 0x000fc80005f64070 */
[----:B0-----:R-:W-:-:S04]  /*ac90*/  SEL R5, RZ, 0x1, !P3 ;  /* 0x00000001ff057807 */ /* 0x001fc80005800000 */
[--C-:B------:R-:W-:Y:S02]  /*aca0*/  LOP3.LUT R3, R5, R3, R4.reuse, 0x96, !PT ;  /* 0x0000000305037212 */ /* 0x100fe400078e9604 */
[----:B------:R-:W-:Y:S01]  /*acb0*/  PRMT R4, RZ, 0x7610, R4 ;  /* 0x00007610ff047816 */ /* 0x000fe20000000004 */
[----:B------:R-:W-:Y:S06]  /*acc0*/  @P1 BRA `(.L_x_191) ;  /* 0x00000004004c1947 */ /* 0x000fec0003800000 */
[----:B------:R-:W-:Y:S01]  /*acd0*/  ULDC.64 UR8, c[0x0][0x628] ;  /* 0x00018a0000087ab9 */ /* 0x000fe20000000a00 */
[----:B------:R-:W0:Y:S01]  /*ace0*/  S2R R14, SR_CTAID.X ;  /* 0x00000000000e7919 */ /* 0x000e220000002500 */
[----:B------:R-:W-:Y:S01]  /*acf0*/  ISETP.NE.U32.AND P1, PT, RZ, UR8, PT ;  /* 0x00000008ff007c0c */ /* 0x000fe2000bf25070 */
[----:B------:R-:W-:Y:S01]  /*ad00*/  ULDC UR11, c[0x0][0x630] ;  /* 0x00018c00000b7ab9 */ /* 0x000fe20000000800 */
[----:B------:R-:W-:Y:S01]  /*ad10*/  IMAD.MOV.U32 R4, RZ, RZ, R16 ;  /* 0x000000ffff047224 */ /* 0x000fe200078e0010 */
[----:B------:R-:W1:Y:S01]  /*ad20*/  S2R R12, SR_CTAID.Y ;  /* 0x00000000000c7919 */ /* 0x000e620000002600 */
[----:B------:R-:W-:Y:S01]  /*ad30*/  ISETP.NE.AND.EX P1, PT, RZ, UR9, PT, P1 ;  /* 0x00000009ff007c0c */ /* 0x000fe2000bf25310 */
[----:B------:R-:W-:-:S12]  /*ad40*/  IMAD.MOV.U32 R5, RZ, RZ, R17 ;  /* 0x000000ffff057224 */ /* 0x000fd800078e0011 */
[----:B------:R-:W-:Y:S05]  /*ad50*/  @!P1 BRA `(.L_x_192) ;  /* 0x0000000000289947 */ /* 0x000fea0003800000 */
[----:B------:R-:W-:Y:S02]  /*ad60*/  ULDC UR10, c[0x0][0x634] ;  /* 0x00018d00000a7ab9 */ /* 0x000fe40000000800 */
[----:B------:R-:W-:-:S05]  /*ad70*/  IADD3 R9, P1, R16, UR10, RZ ;  /* 0x0000000a10097c10 */ /* 0x000fca000ff3e0ff */
[----:B------:R-:W-:-:S04]  /*ad80*/  IMAD.X R15, RZ, RZ, R17, P1 ;  /* 0x000000ffff0f7224 */ /* 0x000fc800008e0611 */
[----:B------:R-:W-:-:S04]  /*ad90*/  IMAD.WIDE.U32 R6, R15, UR8, RZ ;  /* 0x000000080f067c25 */ /* 0x000fc8000f8e00ff */
[----:B------:R-:W-:-:S04]  /*ada0*/  IMAD.WIDE.U32 R6, P1, R9, UR9, R6 ;  /* 0x0000000909067c25 */ /* 0x000fc8000f820006 */
[----:B------:R-:W-:-:S04]  /*adb0*/  IMAD.WIDE.U32 R8, R9, UR8, RZ ;  /* 0x0000000809087c25 */ /* 0x000fc8000f8e00ff */
[----:B------:R-:W-:Y:S01]  /*adc0*/  IMAD.X R5, RZ, RZ, RZ, P1 ;  /* 0x000000ffff057224 */ /* 0x000fe200008e06ff */
[----:B------:R-:W-:Y:S01]  /*add0*/  IADD3 RZ, P1, R9, R6, RZ ;  /* 0x0000000609ff7210 */ /* 0x000fe20007f3e0ff */
[----:B------:R-:W-:-:S04]  /*ade0*/  IMAD.MOV.U32 R4, RZ, RZ, R7 ;  /* 0x000000ffff047224 */ /* 0x000fc800078e0007 */
[----:B------:R-:W-:-:S08]  /*adf0*/  IMAD.WIDE.U32.X R4, R15, UR9, R4, P1 ;  /* 0x000000090f047c25 */ /* 0x000fd000088e0404 */
.L_x_192:
[--C-:B------:R-:W-:Y:S01]  /*ae00*/  SHF.R.U64 R8, R4, UR11, R5.reuse ;  /* 0x0000000b04087c19 */ /* 0x100fe20008001205 */
[----:B------:R-:W-:Y:S01]  /*ae10*/  ULDC.64 UR8, c[0x0][0x620] ;  /* 0x0001880000087ab9 */ /* 0x000fe20000000a00 */
[----:B------:R-:W-:Y:S01]  /*ae20*/  SHF.R.U32.HI R4, RZ, UR11, R5 ;  /* 0x0000000bff047c19 */ /* 0x000fe20008011605 */
[----:B------:R-:W2:Y:S01]  /*ae30*/  LDC R25, c[0x0][0x144] ;  /* 0x00005100ff197b82 */ /* 0x000ea20000000800 */
[----:B------:R-:W-:Y:S01]  /*ae40*/  IADD3 R7, P1, RZ, -R8, RZ ;  /* 0x80000008ff077210 */ /* 0x000fe20007f3e0ff */
[----:B------:R-:W-:Y:S01]  /*ae50*/  ULDC.64 UR12, c[0x0][0x640] ;  /* 0x00019000000c7ab9 */ /* 0x000fe20000000a00 */
[----:B0-----:R-:W-:Y:S01]  /*ae60*/  I2FP.F32.U32 R9, R14 ;  /* 0x0000000e00097245 */ /* 0x001fe20000201000 */
[----:B------:R-:W-:Y:S02]  /*ae70*/  ULDC UR10, c[0x0][0x608] ;  /* 0x00018200000a7ab9 */ /* 0x000fe40000000800 */
[----:B------:R-:W-:Y:S01]  /*ae80*/  IMAD.X R4, RZ, RZ, ~R4, P1 ;  /* 0x000000ffff047224 */ /* 0x000fe200008e0e04 */
[----:B------:R-:W-:Y:S01]  /*ae90*/  ISETP.NE.U32.AND P1, PT, RZ, UR12, PT ;  /* 0x0000000cff007c0c */ /* 0x000fe2000bf25070 */
[----:B------:R-:W0:Y:S02]  /*aea0*/  LDC R21, c[0x0][0x148] ;  /* 0x00005200ff157b82 */ /* 0x000e240000000800 */
[----:B------:R-:W-:Y:S01]  /*aeb0*/  IMAD R6, R4, UR8, RZ ;  /* 0x0000000804067c24 */ /* 0x000fe2000f8e02ff */
[----:B------:R-:W-:Y:S01]  /*aec0*/  ISETP.NE.AND.EX P1, PT, RZ, UR13, PT, P1 ;  /* 0x0000000dff007c0c */ /* 0x000fe2000bf25310 */
[----:B------:R-:W-:Y:S01]  /*aed0*/  IMAD.WIDE.U32 R4, R7, UR8, R16 ;  /* 0x0000000807047c25 */ /* 0x000fe2000f8e0010 */
[----:B------:R-:W-:-:S03]  /*aee0*/  ULDC UR8, c[0x0][0x150] ;  /* 0x0000540000087ab9 */ /* 0x000fc60000000800 */
[----:B------:R-:W-:Y:S02]  /*aef0*/  IMAD R7, R7, UR9, R6 ;  /* 0x0000000907077c24 */ /* 0x000fe4000f8e0206 */
[----:B------:R-:W-:Y:S01]  /*af00*/  FMUL R6, R9, UR8 ;  /* 0x0000000809067c20 */ /* 0x000fe20008400000 */
[----:B------:R-:W-:Y:S01]  /*af10*/  ULDC UR8, c[0x0][0x618] ;  /* 0x0001860000087ab9 */ /* 0x000fe20000000800 */
[----:B------:R-:W-:Y:S01]  /*af20*/  ULDC UR9, c[0x0][0x154] ;  /* 0x0000550000097ab9 */ /* 0x000fe20000000800 */
[----:B------:R-:W-:-:S03]  /*af30*/  IMAD.IADD R5, R5, 0x1, R7 ;  /* 0x0000000105057824 */ /* 0x000fc600078e0207 */
[----:B------:R-:W3:Y:S02]  /*af40*/  F2I.U32.TRUNC.NTZ R6, R6 ;  /* 0x0000000600067305 */ /* 0x000ee4000020f000 */
[----:B------:R-:W-:Y:S02]  /*af50*/  SHF.R.U64 R9, R4, UR8, R5 ;  /* 0x0000000804097c19 */ /* 0x000fe40008001205 */
[----:B-1----:R-:W-:-:S05]  /*af60*/  I2FP.F32.U32 R4, R12 ;  /* 0x0000000c00047245 */ /* 0x002fca0000201000 */
[----:B------:R-:W-:Y:S01]  /*af70*/  FMUL R22, R4, UR9 ;  /* 0x0000000904167c20 */ /* 0x000fe20008400000 */
[----:B------:R-:W-:Y:S01]  /*af80*/  SHF.R.U32.HI R4, RZ, UR8, R5 ;  /* 0x00000008ff047c19 */ /* 0x000fe20008011605 */
[----:B------:R-:W-:-:S03]  /*af90*/  ULDC UR8, c[0x0][0x658] ;  /* 0x0001960000087ab9 */ /* 0x000fc60000000800 */
[--C-:B------:R-:W-:Y:S01]  /*afa0*/  SHF.R.U64 R20, R9, UR10, R4.reuse ;  /* 0x0000000a09147c19 */ /* 0x100fe20008001204 */
[----:B------:R-:W1:Y:S01]  /*afb0*/  F2I.U32.TRUNC.NTZ R22, R22 ;  /* 0x0000001600167305 */ /* 0x000e62000020f000 */
[----:B------:R-:W-:Y:S01]  /*afc0*/  SHF.R.U32.HI R5, RZ, UR10, R4 ;  /* 0x0000000aff057c19 */ /* 0x000fe20008011604 */
[----:B---3--:R-:W-:-:S03]  /*afd0*/  IMAD.MOV R6, RZ, RZ, -R6 ;  /* 0x000000ffff067224 */ /* 0x008fc600078e0a06 */
[--C-:B------:R-:W-:Y:S01]  /*afe0*/  SHF.R.U64 R15, R20, UR8, R5.reuse ;  /* 0x00000008140f7c19 */ /* 0x100fe20008001205 */
[----:B--2---:R-:W-:Y:S01]  /*aff0*/  IMAD R14, R25, R6, R14 ;  /* 0x00000006190e7224 */ /* 0x004fe200078e020e */
[----:B------:R-:W-:-:S03]  /*b000*/  SHF.R.U32.HI R23, RZ, UR8, R5 ;  /* 0x00000008ff177c19 */ /* 0x000fc60008011605 */
[----:B------:R-:W-:Y:S02]  /*b010*/  IMAD.MOV.U32 R4, RZ, RZ, R15 ;  /* 0x000000ffff047224 */ /* 0x000fe400078e000f */
[----:B------:R-:W-:Y:S01]  /*b020*/  IMAD.MOV.U32 R5, RZ, RZ, R23 ;  /* 0x000000ffff057224 */ /* 0x000fe200078e0017 */
[----:B-1----:R-:W-:Y:S06]  /*b030*/  @!P1 BRA `(.L_x_193) ;  /* 0x0000000000289947 */ /* 0x002fec0003800000 */
[----:B------:R-:W-:Y:S02]  /*b040*/  ULDC UR8, c[0x0][0x64c] ;  /* 0x0001930000087ab9 */ /* 0x000fe40000000800 */
[----:B------:R-:W-:-:S05]  /*b050*/  IADD3 R5, P1, R15, UR8, RZ ;  /* 0x000000080f057c10 */ /* 0x000fca000ff3e0ff */
[----:B------:R-:W-:-:S04]  /*b060*/  IMAD.X R23, RZ, RZ, R23, P1 ;  /* 0x000000ffff177224 */ /* 0x000fc800008e0617 */
[----:B------:R-:W-:-:S04]  /*b070*/  IMAD.WIDE.U32 R6, R23, UR12, RZ ;  /* 0x0000000c17067c25 */ /* 0x000fc8000f8e00ff */
[----:B------:R-:W-:-:S04]  /*b080*/  IMAD.WIDE.U32 R6, P1, R5, UR13, R6 ;  /* 0x0000000d05067c25 */ /* 0x000fc8000f820006 */
[----:B------:R-:W-:-:S04]  /*b090*/  IMAD.WIDE.U32 R4, R5, UR12, RZ ;  /* 0x0000000c05047c25 */ /* 0x000fc8000f8e00ff */
[----:B------:R-:W-:Y:S01]  /*b0a0*/  IMAD.MOV.U32 R4, RZ, RZ, R7 ;  /* 0x000000ffff047224 */ /* 0x000fe200078e0007 */
[----:B------:R-:W-:Y:S01]  /*b0b0*/  IADD3 RZ, P3, R5, R6, RZ ;  /* 0x0000000605ff7210 */ /* 0x000fe20007f7e0ff */
[----:B------:R-:W-:-:S04]  /*b0c0*/  IMAD.X R5, RZ, RZ, RZ, P1 ;  /* 0x000000ffff057224 */ /* 0x000fc800008e06ff */
[----:B------:R-:W-:-:S08]  /*b0d0*/  IMAD.WIDE.U32.X R4, R23, UR13, R4, P3 ;  /* 0x0000000d17047c25 */ /* 0x000fd000098e0404 */
.L_x_193:
[----:B------:R-:W-:Y:S01]  /*b0e0*/  ISETP.NE.AND P1, PT, R2, 0x1, PT ;  /* 0x000000010200780c */ /* 0x000fe20003f25270 */
[----:B------:R-:W-:Y:S01]  /*b0f0*/  ULDC UR8, c[0x0][0x648] ;  /* 0x0001920000087ab9 */ /* 0x000fe20000000800 */
[----:B------:R-:W-:Y:S01]  /*b100*/  LOP3.LUT R20, R20, UR6, RZ, 0xc0, !PT ;  /* 0x0000000614147c12 */ /* 0x000fe2000f8ec0ff */
[----:B------:R-:W-:Y:S01]  /*b110*/  IMAD.MOV R22, RZ, RZ, -R22 ;  /* 0x000000ffff167224 */ /* 0x000fe200078e0a16 */
[----:B------:R-:W-:Y:S01]  /*b120*/  SHF.R.U64 R5, R4, UR8, R5 ;  /* 0x0000000804057c19 */ /* 0x000fe20008001205 */
[----:B------:R-:W-:Y:S01]  /*b130*/  ULDC UR8, c[0x0][0x638] ;  /* 0x00018e0000087ab9 */ /* 0x000fe20000000800 */
[----:B------:R-:W-:Y:S01]  /*b140*/  LOP3.LUT R6, R9, UR4, RZ, 0xc0, !PT ;  /* 0x0000000409067c12 */ /* 0x000fe2000f8ec0ff */
[----:B------:R-:W-:Y:S02]  /*b150*/  ULDC UR9, c[0x0][0x610] ;  /* 0x0001840000097ab9 */ /* 0x000fe40000000800 */
[----:B------:R-:W-:Y:S02]  /*b160*/  IMAD.MOV R4, RZ, RZ, -R5 ;  /* 0x000000ffff047224 */ /* 0x000fe400078e0a05 */
[----:B------:R-:W-:-:S02]  /*b170*/  IMAD R5, R5, UR5, R20 ;  /* 0x0000000505057c24 */ /* 0x000fc4000f8e0214 */
[----:B0-----:R-:W-:Y:S02]  /*b180*/  @P1 IMAD R14, R21, R22, R12 ;  /* 0x00000016150e1224 */ /* 0x001fe400078e020c */
[----:B------:R-:W-:Y:S01]  /*b190*/  IMAD R15, R4, UR8, R15 ;  /* 0x00000008040f7c24 */ /* 0x000fe2000f8e020f */
[----:B------:R-:W-:Y:S01]  /*b1a0*/  ULDC UR8, c[0x0][0x600] ;  /* 0x0001800000087ab9 */ /* 0x000fe20000000800 */
[----:B------:R-:W-:Y:S02]  /*b1b0*/  IMAD R14, R5, UR9, R14 ;  /* 0x00000009050e7c24 */ /* 0x000fe4000f8e020e */
[----:B------:R-:W-:Y:S02]  /*b1c0*/  IMAD R15, R15, UR8, R6 ;  /* 0x000000080f0f7c24 */ /* 0x000fe4000f8e0206 */
[----:B------:R-:W-:-:S03]  /*b1d0*/  IMAD.MOV.U32 R4, RZ, RZ, 0x1 ;  /* 0x00000001ff047424 */ /* 0x000fc600078e00ff */
[----:B------:R-:W-:Y:S02]  /*b1e0*/  SEL R9, R15, R14, !P1 ;  /* 0x0000000e0f097207 */ /* 0x000fe40004800000 */
[----:B------:R-:W-:-:S07]  /*b1f0*/  SEL R7, R14, R15, !P1 ;  /* 0x0000000f0e077207 */ /* 0x000fce0004800000 */
.L_x_191:
[----:B------:R-:W-:Y:S05]  /*b200*/  BSYNC B1 ;  /* 0x0000000000017941 */ /* 0x000fea0003800000 */
.L_x_190:
[----:B------:R-:W-:-:S13]  /*b210*/  LOP3.LUT P1, RZ, R4, 0xff, RZ, 0xc0, !PT ;  /* 0x000000ff04ff7812 */ /* 0x000fda000782c0ff */
[----:B------:R-:W-:Y:S05]  /*b220*/  @P1 BRA `(.L_x_194) ;  /* 0xfffffff400181947 */ /* 0x000fea000383ffff */
[----:B------:R-:W-:Y:S05]  /*b230*/  BSYNC B0 ;  /* 0x0000000000007941 */ /* 0x000fea0003800000 */
.L_x_182:
[----:B------:R-:W-:-:S03]  /*b240*/  UMOV UR8, 0xffffffff ;  /* 0xffffffff00087882 */ /* 0x000fc60000000000 */
[----:B------:R-:W-:Y:S05]  /*b250*/  BRA.DIV UR8, `(.L_x_195) ;  /* 0x0000000208cc7947 */ /* 0x000fea000b800000 */
[----:B------:R-:W-:-:S13]  /*b260*/  ELECT P6, URZ, PT ;  /* 0x00000000003f782f */ /* 0x000fda00038c0000 */
.L_x_207:
[----:B------:R-:W-:Y:S04]  /*b270*/  BSSY B0, `(.L_x_196) ;  /* 0x0000019000007945 */ /* 0x000fe80003800000 */
[----:B------:R-:W-:Y:S05]  /*b280*/  @!P6 BRA `(.L_x_197) ;  /* 0x00000000005ce947 */ /* 0x000fea0003800000 */
[----:B------:R-:W-:-:S04]  /*b290*/  LOP3.LUT R19, R19, 0x2, RZ, 0xfc, !PT ;  /* 0x0000000213137812 */ /* 0x000fc800078efcff */
[----:B------:R-:W-:-:S13]  /*b2a0*/  ISETP.NE.AND P0, PT, R19, 0x3, PT ;  /* 0x000000031300780c */ /* 0x000fda0003f05270 */
[----:B------:R-:W-:Y:S05]  /*b2b0*/  @!P0 BRA `(.L_x_198) ;  /* 0x0000000000048947 */ /* 0x000fea0003800000 */
[----:B------:R-:W-:Y:S01]  /*b2c0*/  BPT.TRAP 0x1 ;  /* 0x000000040000795c */ /* 0x000fe20000300000 */
.L_x_198:
[----:B------:R-:W0:Y:S01]  /*b2d0*/  S2R R5, SR_CgaCtaId ;  /* 0x0000000000057919 */ /* 0x000e220000008800 */
[----:B------:R-:W-:Y:S02]  /*b2e0*/  MOV R2, 0x400 ;  /* 0x0000040000027802 */ /* 0x000fe40000000f00 */
[----:B------:R-:W-:Y:S02]  /*b2f0*/  SHF.L.U32 R4, R3, 0x1f, RZ ;  /* 0x0000001f03047819 */ /* 0x000fe400000006ff */
[----:B0-----:R-:W-:-:S05]  /*b300*/  LEA R5, R5, R2, 0x18 ;  /* 0x0000000205057211 */ /* 0x001fca00078ec0ff */
[----:B------:R-:W-:-:S04]  /*b310*/  VIADD R5, R5, 0x10 ;  /* 0x0000001005057836 */ /* 0x000fc80000000000 */
[C---:B------:R-:W-:Y:S02]  /*b320*/  IMAD R7, R0.reuse, 0x8, R5 ;  /* 0x0000000800077824 */ /* 0x040fe400078e0205 */
[----:B------:R-:W-:Y:S02]  /*b330*/  VIADD R0, R0, 0x1 ;  /* 0x0000000100007836 */ /* 0x000fe40000000000 */
[----:B------:R-:W0:Y:S03]  /*b340*/  SYNCS.PHASECHK.TRANS64.TRYWAIT P0, [R7+URZ], R4 ;  /* 0x00000004070075a7 */ /* 0x000e26000800017f */
[----:B------:R-:W-:-:S04]  /*b350*/  ISETP.NE.AND P1, PT, R0, 0x2, PT ;  /* 0x000000020000780c */ /* 0x000fc80003f25270 */
[----:B------:R-:W-:Y:S02]  /*b360*/  SEL R2, RZ, 0x1, P1 ;  /* 0x00000001ff027807 */ /* 0x000fe40000800000 */
[----:B------:R-:W-:Y:S02]  /*b370*/  SEL R0, R0, RZ, P1 ;  /* 0x000000ff00007207 */ /* 0x000fe40000800000 */
[----:B------:R-:W-:Y:S01]  /*b380*/  LOP3.LUT R2, R3, R2, RZ, 0x3c, !PT ;  /* 0x0000000203027212 */ /* 0x000fe200078e3cff */
[----:B0-----:R-:W-:Y:S06]  /*b390*/  @!P0 BRA `(.L_x_199) ;  /* 0x00000000009c8947 */ /* 0x001fec0003800000 */
.L_x_208:
[----:B------:R-:W-:Y:S01]  /*b3a0*/  IMAD R5, R0, 0x8, R5 ;  /* 0x0000000800057824 */ /* 0x000fe200078e0205 */
[----:B------:R-:W-:-:S07]  /*b3b0*/  SHF.L.U32 R0, R2, 0x1f, RZ ;  /* 0x0000001f02007819 */ /* 0x000fce00000006ff */
.L_x_200:
[----:B-1----:R1:W2:Y:S02]  /*b3c0*/  SYNCS.PHASECHK.TRANS64.TRYWAIT P0, [R5+URZ], R0 ;  /* 0x00000000050075a7 */ /* 0x0022a4000800017f */
[----:B--2---:R-:W-:Y:S05]  /*b3d0*/  @!P0 NANOSLEEP.SYNCS 0x989680 ;  /* 0x009896800000895d */ /* 0x004fea0003900000 */
[----:B------:R-:W2:Y:S02]  /*b3e0*/  @!P0 SYNCS.PHASECHK.TRANS64 P0, [R5+URZ], R0 ;  /* 0x00000000050085a7 */ /* 0x000ea4000800007f */
[----:B--2---:R-:W-:Y:S05]  /*b3f0*/  @!P0 BRA `(.L_x_200) ;  /* 0xfffffffc00f08947 */ /* 0x004fea000383ffff */
.L_x_197:
[----:B------:R-:W-:Y:S05]  /*b400*/  BSYNC B0 ;  /* 0x0000000000007941 */ /* 0x000fea0003800000 */
.L_x_196:
[----:B------:R-:W-:Y:S05]  /*b410*/  EXIT ;  /* 0x000000000000794d */ /* 0x000fea0003800000 */
.L_x_17:
[----:B-1----:R1:W2:Y:S02]  /*b420*/  SYNCS.PHASECHK.TRANS64.TRYWAIT P1, [R3+URZ], R0 ;  /* 0x00000000030075a7 */ /* 0x0022a4000802017f */
[----:B--2---:R-:W-:Y:S05]  /*b430*/  @!P1 NANOSLEEP.SYNCS 0x989680 ;  /* 0x009896800000995d */ /* 0x004fea0003900000 */
[----:B------:R-:W2:Y:S02]  /*b440*/  @!P1 SYNCS.PHASECHK.TRANS64 P1, [R3+URZ], R0 ;  /* 0x00000000030095a7 */ /* 0x000ea4000802007f */
[----:B--2---:R-:W-:Y:S05]  /*b450*/  @!P1 BRA `(.L_x_17) ;  /* 0xfffffffc00f09947 */ /* 0x004fea000383ffff */
[----:B------:R-:W-:Y:S05]  /*b460*/  BRA `(.L_x_16) ;  /* 0xffffff5c00887947 */ /* 0x000fea000383ffff */
.L_x_22:
[----:B-1----:R1:W2:Y:S02]  /*b470*/  SYNCS.PHASECHK.TRANS64.TRYWAIT P1, [R5+URZ], R4 ;  /* 0x00000004050075a7 */ /* 0x0022a4000802017f */
[----:B--2---:R-:W-:Y:S05]  /*b480*/  @!P1 NANOSLEEP.SYNCS 0x989680 ;  /* 0x009896800000995d */ /* 0x004fea0003900000 */
[----:B------:R-:W2:Y:S02]  /*b490*/  @!P1 SYNCS.PHASECHK.TRANS64 P1, [R5+URZ], R4 ;  /* 0x00000004050095a7 */ /* 0x000ea4000802007f */
[----:B--2---:R-:W-:Y:S05]  /*b4a0*/  @!P1 BRA `(.L_x_22) ;  /* 0xfffffffc00f09947 */ /* 0x004fea000383ffff */
[----:B------:R-:W-:Y:S05]  /*b4b0*/  BRA `(.L_x_21) ;  /* 0xffffff7800b47947 */ /* 0x000fea000383ffff */
.L_x_183:
[----:B------:R-:W-:Y:S01]  /*b4c0*/  BSSY B1, `(.L_x_201) ;  /* 0x0000006000017945 */ /* 0x000fe20003800000 */
[----:B------:R-:W-:-:S07]  /*b4d0*/  IMAD.MOV.U32 R15, RZ, RZ, -0x1 ;  /* 0xffffffffff0f7424 */ /* 0x000fce00078e00ff */
[----:B------:R-:W-:Y:S05]  /*b4e0*/  WARPSYNC.COLLECTIVE R15, `(.L_x_202) ;  /* 0x000000000f0c7348 */ /* 0x000fea0003c00000 */
[----:B------:R-:W-:Y:S02]  /*b4f0*/  ELECT P6, UR62, PT ;  /* 0x00000000003e782f */ /* 0x000fe400038c0000 */
[----:B------:R-:W-:Y:S01]  /*b500*/  MOV R14, UR62 ;  /* 0x0000003e000e7c02 */ /* 0x000fe20008000f00 */
[----:B------:R-:W-:Y:S10]  /*b510*/  ENDCOLLECTIVE ;  /* 0x000000000000791b */ /* 0x000ff40003800000 */
.L_x_202:
[----:B------:R-:W-:Y:S05]  /*b520*/  BSYNC B1 ;  /* 0x0000000000017941 */ /* 0x000fea0003800000 */
.L_x_201:
[----:B------:R-:W-:Y:S05]  /*b530*/  BRA `(.L_x_203) ;  /* 0xfffffff000607947 */ /* 0x000fea000383ffff */
.L_x_186:
[----:B0-----:R0:W1:Y:S02]  /*b540*/  SYNCS.PHASECHK.TRANS64.TRYWAIT P1, [R12+URZ+0x10], R7 ;  /* 0x000010070c0075a7 */ /* 0x001064000802017f */
[----:B-1----:R-:W-:Y:S05]  /*b550*/  @!P1 NANOSLEEP.SYNCS 0x989680 ;  /* 0x009896800000995d */ /* 0x002fea0003900000 */
[----:B------:R-:W1:Y:S02]  /*b560*/  @!P1 SYNCS.PHASECHK.TRANS64 P1, [R12+URZ+0x10], R7 ;  /* 0x000010070c0095a7 */ /* 0x000e64000802007f */
[----:B-1----:R-:W-:Y:S05]  /*b570*/  @!P1 BRA `(.L_x_186) ;  /* 0xfffffffc00f09947 */ /* 0x002fea000383ffff */
[----:B------:R-:W-:Y:S05]  /*b580*/  BRA `(.L_x_204) ;  /* 0xfffffff000947947 */ /* 0x000fea000383ffff */
.L_x_195:
[----:B------:R-:W-:Y:S01]  /*b590*/  BSSY B0, `(.L_x_205) ;  /* 0x0000006000007945 */ /* 0x000fe20003800000 */
[----:B------:R-:W-:-:S07]  /*b5a0*/  IMAD.MOV.U32 R15, RZ, RZ, -0x1 ;  /* 0xffffffffff0f7424 */ /* 0x000fce00078e00ff */
[----:B------:R-:W-:Y:S05]  /*b5b0*/  WARPSYNC.COLLECTIVE R15, `(.L_x_206) ;  /* 0x000000000f0c7348 */ /* 0x000fea0003c00000 */
[----:B------:R-:W-:Y:S02]  /*b5c0*/  ELECT P6, UR62, PT ;  /* 0x00000000003e782f */ /* 0x000fe400038c0000 */
[----:B------:R-:W-:Y:S01]  /*b5d0*/  MOV R14, UR62 ;  /* 0x0000003e000e7c02 */ /* 0x000fe20008000f00 */
[----:B------:R-:W-:Y:S10]  /*b5e0*/  ENDCOLLECTIVE ;  /* 0x000000000000791b */ /* 0x000ff40003800000 */
.L_x_206:
[----:B------:R-:W-:Y:S05]  /*b5f0*/  BSYNC B0 ;  /* 0x0000000000007941 */ /* 0x000fea0003800000 */
.L_x_205:
[----:B------:R-:W-:Y:S05]  /*b600*/  BRA `(.L_x_207) ;  /* 0xfffffffc00187947 */ /* 0x000fea000383ffff */
.L_x_199:
[----:B0-----:R0:W1:Y:S02]  /*b610*/  SYNCS.PHASECHK.TRANS64.TRYWAIT P0, [R7+URZ], R4 ;  /* 0x00000004070075a7 */ /* 0x001064000800017f */
[----:B-1----:R-:W-:Y:S05]  /*b620*/  @!P0 NANOSLEEP.SYNCS 0x989680 ;  /* 0x009896800000895d */ /* 0x002fea0003900000 */
[----:B------:R-:W1:Y:S02]  /*b630*/  @!P0 SYNCS.PHASECHK.TRANS64 P0, [R7+URZ], R4 ;  /* 0x00000004070085a7 */ /* 0x000e64000800007f */
[----:B-1----:R-:W-:Y:S05]  /*b640*/  @!P0 BRA `(.L_x_199) ;  /* 0xfffffffc00f08947 */ /* 0x002fea000383ffff */
[----:B------:R-:W-:Y:S05]  /*b650*/  BRA `(.L_x_208) ;  /* 0xfffffffc00507947 */ /* 0x000fea000383ffff */
.L_x_209:
[----:B------:R-:W-:-:S00]  /*b660*/  BRA `(.L_x_209) ;  /* 0xfffffffc00fc7947 */ /* 0x000fc0000383ffff */
[----:B------:R-:W-:-:S00]  /*b670*/  NOP ;  /* 0x0000000000007918 */ /* 0x000fc00000000000 */
        /* <DEDUP_REMOVED lines=8> */
.L_x_210:


//--------------------- .nv.global.init           --------------------------
	.section	.nv.global.init,"aw",@progbits
.nv.global.init:
	.type		$str$22,@object
	.size		$str$22,($str$23 - $str$22)
$str$22:
        /*0000*/ 	.byte	0x6b, 0x5f, 0x74, 0x69, 0x6c, 0x65, 0x5f, 0x63, 0x6f, 0x75, 0x6e, 0x74, 0x20, 0x3e, 0x3d, 0x20
        /*0010*/ 	.byte	0x31, 0x00
	.type		$str$23,@object
	.size		$str$23,(__unnamed_1 - $str$23)
$str$23:
        /*0012*/ 	.byte	0x2f, 0x74, 0x6d, 0x70, 0x2f, 0x63, 0x75, 0x74, 0x6c, 0x61, 0x73, 0x73, 0x5f, 0x73, 0x77, 0x65
        /*0022*/ 	.byte	0x65, 0x70, 0x5f, 0x73, 0x72, 0x63, 0x2f, 0x69, 0x6e, 0x63, 0x6c, 0x75, 0x64, 0x65, 0x2f, 0x63
        /*0032*/ 	.byte	0x75, 0x74, 0x6c, 0x61, 0x73, 0x73, 0x2f, 0x67, 0x65, 0x6d, 0x6d, 0x2f, 0x63, 0x6f, 0x6c, 0x6c
        /*0042*/ 	.byte	0x65, 0x63, 0x74, 0x69, 0x76, 0x65, 0x2f, 0x73, 0x6d, 0x39, 0x30, 0x5f, 0x6d, 0x6d, 0x61, 0x5f
        /*0052*/ 	.byte	0x74, 0x6d, 0x61, 0x5f, 0x67, 0x6d, 0x6d, 0x61, 0x5f, 0x73, 0x73, 0x5f, 0x77, 0x61, 0x72, 0x70
        /*0062*/ 	.byte	0x73, 0x70, 0x65, 0x63, 0x69, 0x61, 0x6c, 0x69, 0x7a, 0x65, 0x64, 0x2e, 0x68, 0x70, 0x70, 0x00
	.type		__unnamed_1,@object
	.size		__unnamed_1,(.L_0 - __unnamed_1)
__unnamed_1:
        /*0072*/ 	.byte	0x76, 0x6f, 0x69, 0x64, 0x20, 0x63, 0x75, 0x74, 0x6c, 0x61, 0x73, 0x73, 0x3a, 0x3a, 0x67, 0x65
        /* <DEDUP_REMOVED lines=172> */
        /*0b42*/ 	.byte	0x5d, 0x00
.L_0:


//--------------------- .nv.shared._ZN7cutlass13device_kernelINS_4gemm6kernel13GemmUniversalIN4cute5tupleIJiiiiEEENS1_10collective13CollectiveMmaINS1_34MainloopSm90TmaGmmaWarpSpecializedILi2ENS5_IJNS4_1CILi1EEESB_SB_EEENS1_35KernelTmaWarpSpecializedCooperativeEEENS5_IJNSA_ILi384EEENSA_ILi48EEENSA_ILi256EEEEEEaNS5_IJlSB_lEEEaSJ_NS4_8TiledMMAINS4_8MMA_AtomIJNS4_4SM904GMMA26MMA_64x16x32_S32S8S8_SS_TNEEEENS4_6LayoutINS5_IJNSA_ILi2EEESB_SB_EEENS5_IJSB_NSA_ILi0EEEST_EEEEENS5_IJNS4_10UnderscoreESW_SW_EEEEENS4_13SM90_TMA_LOADENS4_14ComposedLayoutINS4_7SwizzleILi3ELi4ELi3EEENS4_18smem_ptr_flag_bitsILi8EEENSQ_INS5_IJNSA_ILi8EEENSA_ILi128EEEEEENS5_IJS16_SB_EEEEEEEvNS4_8identityESZ_S1A_vS1B_EENS_8epilogue10collective6detail29Sm90TmaWarpSpecializedAdapterINS1E_15DefaultEpilogueIaSJ_SJ_NS1D_6thread17LinearCombinationIaLi1EiiLNS1I_9ScaleType4KindE0ELNS_15FloatRoundStyleE2EaEENS1_15EpilogueDefaultEEEEEvvEEEEvNT_6ParamsE --------------------------
	.section	.nv.shared._ZN7cutlass13device_kernelINS_4gemm6kernel13GemmUniversalIN4cute5tupleIJiiiiEEENS1_10collective13CollectiveMmaINS1_34MainloopSm90TmaGmmaWarpSpecializedILi2ENS5_IJNS4_1CILi1EEESB_SB_EEENS1_35KernelTmaWarpSpecializedCooperativeEEENS5_IJNSA_ILi384EEENSA_ILi48EEENSA_ILi256EEEEEEaNS5_IJlSB_lEEEaSJ_NS4_8TiledMMAINS4_8MMA_AtomIJNS4_4SM904GMMA26MMA_64x16x32_S32S8S8_SS_TNEEEENS4_6LayoutINS5_IJNSA_ILi2EEESB_SB_EEENS5_IJSB_NSA_ILi0EEEST_EEEEENS5_IJNS4_10UnderscoreESW_SW_EEEEENS4_13SM90_TMA_LOADENS4_14ComposedLayoutINS4_7SwizzleILi3ELi4ELi3EEENS4_18smem_ptr_flag_bitsILi8EEENSQ_INS5_IJNSA_ILi8EEENSA_ILi128EEEEEENS5_IJS16_SB_EEEEEEEvNS4_8identityESZ_S1A_vS1B_EENS_8epilogue10collective6detail29Sm90TmaWarpSpecializedAdapterINS1E_15DefaultEpilogueIaSJ_SJ_NS1D_6thread17LinearCombinationIaLi1EiiLNS1I_9ScaleType4KindE0ELNS_15FloatRoundStyleE2EaEENS1_15EpilogueDefaultEEEEEvvEEEEvNT_6ParamsE,"aw",@nobits
	.sectionflags	@""
	.align	16
	.zero		1024


//--------------------- .nv.shared.reserved.0     --------------------------
	.section	.nv.shared.reserved.0,"aw",@nobits
	.weak		__nv_reservedSMEM_offset_0_alias
	.size		__nv_reservedSMEM_offset_0_alias, 0, 0
	.other		__nv_reservedSMEM_offset_0_alias,@"STO_CUDA_RESERVED_SHARED STV_DEFAULT"
__nv_reservedSMEM_offset_0_alias:
	.zero		0


//--------------------- .nv.global                --------------------------
	.section	.nv.global,"aw",@nobits
.nv.global:
	.type		_ZN39_INTERNAL_1de18580_4_k_cu_89d77464_90984cute1_E,@object
	.size		_ZN39_INTERNAL_1de18580_4_k_cu_89d77464_90984cute1_E,(_ZN39_INTERNAL_1de18580_4_k_cu_89d77464_90984cuda3std3__45__cpo6cbeginE - _ZN39_INTERNAL_1de18580_4_k_cu_89d77464_90984cute1_E)
_ZN39_INTERNAL_1de18580_4_k_cu_89d77464_90984cute1_E:
	.zero		1
	.type		_ZN39_INTERNAL_1de18580_4_k_cu_89d77464_90984cuda3std3__45__cpo6cbeginE,@object
	.size		_ZN39_INTERNAL_1de18580_4_k_cu_89d77464_90984cuda3std3__45__cpo6cbeginE,(_ZN39_INTERNAL_1de18580_4_k_cu_89d77464_90984cuda3std3__48in_placeE - _ZN39_INTERNAL_1de18580_4_k_cu_89d77464_90984cuda3std3__45__cpo6cbeginE)
_ZN39_INTERNAL_1de18580_4_k_cu_89d77464_90984cuda3std3__45__cpo6cbeginE:
	.zero		1
	.type		_ZN39_INTERNAL_1de18580_4_k_cu_89d77464_90984cuda3std3__48in_placeE,@object
	.size		_ZN39_INTERNAL_1de18580_4_k_cu_89d77464_90984cuda3std3__48in_placeE,(_ZN39_INTERNAL_1de18580_4_k_cu_89d77464_90984cuda3std6ranges3__45__cpo9iter_moveE - _ZN39_INTERNAL_1de18580_4_k_cu_89d77464_90984cuda3std3__48in_placeE)
_ZN39_INTERNAL_1de18580_4_k_cu_89d77464_90984cuda3std3__48in_placeE:
	.zero		1
	.type		_ZN39_INTERNAL_1de18580_4_k_cu_89d77464_90984cuda3std6ranges3__45__cpo9iter_moveE,@object
	.size		_ZN39_INTERNAL_1de18580_4_k_cu_89d77464_90984cuda3std6ranges3__45__cpo9iter_moveE,(_ZN39_INTERNAL_1de18580_4_k_cu_89d77464_90984cuda3std3__45__cpo5beginE - _ZN39_INTERNAL_1de18580_4_k_cu_89d77464_90984cuda3std6ranges3__45__cpo9iter_moveE)
_ZN39_INTERNAL_1de18580_4_k_cu_89d77464_90984cuda3std6ranges3__45__cpo9iter_moveE:
	.zero		1
	.type		_ZN39_INTERNAL_1de18580_4_k_cu_89d77464_90984cuda3std3__45__cpo5beginE,@object
	.size		_ZN39_INTERNAL_1de18580_4_k_cu_89d77464_90984cuda3std3__45__cpo5beginE,(_ZN39_INTERNAL_1de18580_4_k_cu_89d77464_90984cuda3std3__441_GLOBAL__N__1de18580_4_k_cu_89d77464_90986ignoreE - _ZN39_INTERNAL_1de18580_4_k_cu_89d77464_90984cuda3std3__45__cpo5beginE)
_ZN39_INTERNAL_1de18580_4_k_cu_89d77464_90984cuda3std3__45__cpo5beginE:
	.zero		1
	.type		_ZN39_INTERNAL_1de18580_4_k_cu_89d77464_90984cuda3std3__441_GLOBAL__N__1de18580_4_k_cu_89d77464_90986ignoreE,@object
	.size		_ZN39_INTERNAL_1de18580_4_k_cu_89d77464_90984cuda3std3__441_GLOBAL__N__1de18580_4_k_cu_89d77464_90986ignoreE,(_ZN39_INTERNAL_1de18580_4_k_cu_89d77464_90984cute7productE - _ZN39_INTERNAL_1de18580_4_k_cu_89d77464_90984cuda3std3__441_GLOBAL__N__1de18580_4_k_cu_89d77464_90986ignoreE)
_ZN39_INTERNAL_1de18580_4_k_cu_89d77464_90984cuda3std3__441_GLOBAL__N__1de18580_4_k_cu_89d77464_90986ignoreE:
	.zero		1
	.type		_ZN39_INTERNAL_1de18580_4_k_cu_89d77464_90984cute7productE,@object
	.size		_ZN39_INTERNAL_1de18580_4_k_cu_89d77464_90984cute7productE,(_ZN39_INTERNAL_1de18580_4_k_cu_89d77464_90984cuda3std3__45__cpo3endE - _ZN39_INTERNAL_1de18580_4_k_cu_89d77464_90984cute7productE)
_ZN39_INTERNAL_1de18580_4_k_cu_89d77464_90984cute7productE:
	.zero		1
	.type		_ZN39_INTERNAL_1de18580_4_k_cu_89d77464_90984cuda3std3__45__cpo3endE,@object
	.size		_ZN39_INTERNAL_1de18580_4_k_cu_89d77464_90984cuda3std3__45__cpo3endE,(_ZN39_INTERNAL_1de18580_4_k_cu_89d77464_90984cuda3std3__419piecewise_constructE - _ZN39_INTERNAL_1de18580_4_k_cu_89d77464_90984cuda3std3__45__cpo3endE)
_ZN39_INTERNAL_1de18580_4_k_cu_89d77464_90984cuda3std3__45__cpo3endE:
	.zero		1
	.type		_ZN39_INTERNAL_1de18580_4_k_cu_89d77464_90984cuda3std3__419piecewise_constructE,@object
	.size		_ZN39_INTERNAL_1de18580_4_k_cu_89d77464_90984cuda3std3__419piecewise_constructE,(_ZN39_INTERNAL_1de18580_4_k_cu_89d77464_90984cuda3std3__45__cpo4cendE - _ZN39_INTERNAL_1de18580_4_k_cu_89d77464_90984cuda3std3__419piecewise_constructE)
_ZN39_INTERNAL_1de18580_4_k_cu_89d77464_90984cuda3std3__419piecewise_constructE:
	.zero		1
	.type		_ZN39_INTERNAL_1de18580_4_k_cu_89d77464_90984cuda3std3__45__cpo4cendE,@object
	.size		_ZN39_INTERNAL_1de18580_4_k_cu_89d77464_90984cuda3std3__45__cpo4cendE,(_ZN39_INTERNAL_1de18580_4_k_cu_89d77464_90984cuda3std6ranges3__45__cpo4swapE - _ZN39_INTERNAL_1de18580_4_k_cu_89d77464_90984cuda3std3__45__cpo4cendE)
_ZN39_INTERNAL_1de18580_4_k_cu_89d77464_90984cuda3std3__45__cpo4cendE:
	.zero		1
	.type		_ZN39_INTERNAL_1de18580_4_k_cu_89d77464_90984cuda3std6ranges3__45__cpo4swapE,@object
	.size		_ZN39_INTERNAL_1de18580_4_k_cu_89d77464_90984cuda3std6ranges3__45__cpo4swapE,(.L_8 - _ZN39_INTERNAL_1de18580_4_k_cu_89d77464_90984cuda3std6ranges3__45__cpo4swapE)
_ZN39_INTERNAL_1de18580_4_k_cu_89d77464_90984cuda3std6ranges3__45__cpo4swapE:
	.zero		1
.L_8:


//--------------------- .nv.constant0._ZN7cutlass13device_kernelINS_4gemm6kernel13GemmUniversalIN4cute5tupleIJiiiiEEENS1_10collective13CollectiveMmaINS1_34MainloopSm90TmaGmmaWarpSpecializedILi2ENS5_IJNS4_1CILi1EEESB_SB_EEENS1_35KernelTmaWarpSpecializedCooperativeEEENS5_IJNSA_ILi384EEENSA_ILi48EEENSA_ILi256EEEEEEaNS5_IJlSB_lEEEaSJ_NS4_8TiledMMAINS4_8MMA_AtomIJNS4_4SM904GMMA26MMA_64x16x32_S32S8S8_SS_TNEEEENS4_6LayoutINS5_IJNSA_ILi2EEESB_SB_EEENS5_IJSB_NSA_ILi0EEEST_EEEEENS5_IJNS4_10UnderscoreESW_SW_EEEEENS4_13SM90_TMA_LOADENS4_14ComposedLayoutINS4_7SwizzleILi3ELi4ELi3EEENS4_18smem_ptr_flag_bitsILi8EEENSQ_INS5_IJNSA_ILi8EEENSA_ILi128EEEEEENS5_IJS16_SB_EEEEEEEvNS4_8identityESZ_S1A_vS1B_EENS_8epilogue10collective6detail29Sm90TmaWarpSpecializedAdapterINS1E_15DefaultEpilogueIaSJ_SJ_NS1D_6thread17LinearCombinationIaLi1EiiLNS1I_9ScaleType4KindE0ELNS_15FloatRoundStyleE2EaEENS1_15EpilogueDefaultEEEEEvvEEEEvNT_6ParamsE --------------------------
	.section	.nv.constant0._ZN7cutlass13device_kernelINS_4gemm6kernel13GemmUniversalIN4cute5tupleIJiiiiEEENS1_10collective13CollectiveMmaINS1_34MainloopSm90TmaGmmaWarpSpecializedILi2ENS5_IJNS4_1CILi1EEESB_SB_EEENS1_35KernelTmaWarpSpecializedCooperativeEEENS5_IJNSA_ILi384EEENSA_ILi48EEENSA_ILi256EEEEEEaNS5_IJlSB_lEEEaSJ_NS4_8TiledMMAINS4_8MMA_AtomIJNS4_4SM904GMMA26MMA_64x16x32_S32S8S8_SS_TNEEEENS4_6LayoutINS5_IJNSA_ILi2EEESB_SB_EEENS5_IJSB_NSA_ILi0EEEST_EEEEENS5_IJNS4_10UnderscoreESW_SW_EEEEENS4_13SM90_TMA_LOADENS4_14ComposedLayoutINS4_7SwizzleILi3ELi4ELi3EEENS4_18smem_ptr_flag_bitsILi8EEENSQ_INS5_IJNSA_ILi8EEENSA_ILi128EEEEEENS5_IJS16_SB_EEEEEEEvNS4_8identityESZ_S1A_vS1B_EENS_8epilogue10collective6detail29Sm90TmaWarpSpecializedAdapterINS1E_15DefaultEpilogueIaSJ_SJ_NS1D_6thread17LinearCombinationIaLi1EiiLNS1I_9ScaleType4KindE0ELNS_15FloatRoundStyleE2EaEENS1_15EpilogueDefaultEEEEEvvEEEEvNT_6ParamsE,"a",@progbits
	.sectionflags	@""
	.align	4
.nv.constant0._ZN7cutlass13device_kernelINS_4gemm6kernel13GemmUniversalIN4cute5tupleIJiiiiEEENS1_10collective13CollectiveMmaINS1_34MainloopSm90TmaGmmaWarpSpecializedILi2ENS5_IJNS4_1CILi1EEESB_SB_EEENS1_35KernelTmaWarpSpecializedCooperativeEEENS5_IJNSA_ILi384EEENSA_ILi48EEENSA_ILi256EEEEEEaNS5_IJlSB_lEEEaSJ_NS4_8TiledMMAINS4_8MMA_AtomIJNS4_4SM904GMMA26MMA_64x16x32_S32S8S8_SS_TNEEEENS4_6LayoutINS5_IJNSA_ILi2EEESB_SB_EEENS5_IJSB_NSA_ILi0EEEST_EEEEENS5_IJNS4_10UnderscoreESW_SW_EEEEENS4_13SM90_TMA_LOADENS4_14ComposedLayoutINS4_7SwizzleILi3ELi4ELi3EEENS4_18smem_ptr_flag_bitsILi8EEENSQ_INS5_IJNSA_ILi8EEENSA_ILi128EEEEEENS5_IJS16_SB_EEEEEEEvNS4_8identityESZ_S1A_vS1B_EENS_8epilogue10collective6detail29Sm90TmaWarpSpecializedAdapterINS1E_15DefaultEpilogueIaSJ_SJ_NS1D_6thread17LinearCombinationIaLi1EiiLNS1I_9ScaleType4KindE0ELNS_15FloatRoundStyleE2EaEENS1_15EpilogueDefaultEEEEEvvEEEEvNT_6ParamsE:
	.zero		1664


//--------------------- SYMBOLS --------------------------

	.type		.nv.reservedSmem.offset0,@object
	.size		.nv.reservedSmem.offset0,0x4
	.type		__assertfail,@function
